	.target	sm_90a

	.elftype	@"ET_EXEC"


//--------------------- .note.nv.tkinfo           --------------------------
	.section	.note.nv.tkinfo,"",@"SHT_NOTE"
	.sectionflags	@"SHF_NOTE_NV_TKINFO"
	.tkinfo
        /*0018*/ 	.word	0x00000002
        /*0030*/ 	.string	""
        /*0030*/ 	.string	"ptxas"
        /*0030*/ 	.string	"Cuda compilation tools, release 13.0, V13.0.88"
        /*0030*/ 	.string	"Build cuda_13.0.r13.0/compiler.36424714_0"
        /*0030*/ 	.string	"-arch sm_90a -m 64 "



//--------------------- .note.nv.cuinfo           --------------------------
	.section	.note.nv.cuinfo,"",@"SHT_NOTE"
	.sectionflags	@"SHF_NOTE_NV_CUINFO"
        /*0018*/ 	.short	0x0002
        /*001a*/ 	.short	0x005a
        /*001c*/ 	.short	0x0082
	.zero		2


//--------------------- .nv.info                  --------------------------
	.section	.nv.info,"",@"SHT_CUDA_INFO"
	.align	4


	//----- nvinfo : EIATTR_REGCOUNT
	.align		4
        /*0000*/ 	.byte	0x04, 0x2f
        /*0002*/ 	.short	(.L_15 - .L_14)
	.align		4
.L_14:
        /*0004*/ 	.word	index@(_ZN7cutlass13device_kernelINS_4gemm6kernel13GemmUniversalIN4cute5tupleIJiiiiEEENS1_10collective13CollectiveMmaINS1_34MainloopSm90TmaGmmaWarpSpecializedILi6ENS5_IJNS4_1CILi1EEESB_SB_EEENS1_35KernelTmaWarpSpecializedCooperativeEEENS5_IJNSA_ILi128EEENSA_ILi64EEESG_EEENS_10bfloat16_tENS5_IJlSB_lEEESI_SJ_NS4_8TiledMMAINS4_8MMA_AtomIJNS4_4SM904GMMA27MMA_64x64x16_F32BF16BF16_SSILNSN_5MajorE0ELSP_0ELNSN_7ScaleInE1ELSQ_1EEEEEENS4_6LayoutINS5_IJNSA_ILi2EEESB_SB_EEENS5_IJSB_NSA_ILi0EEESW_EEEEENS5_IJNS4_10UnderscoreESZ_SZ_EEEEENS4_13SM90_TMA_LOADENS4_14ComposedLayoutINS4_7SwizzleILi3ELi4ELi3EEENS4_18smem_ptr_flag_bitsILi16EEENST_INS5_IJNSA_ILi8EEESG_EEENS5_IJSG_SB_EEEEEEEvNS4_8identityES12_S1C_vS1D_EENS_8epilogue10collective6detail29Sm90TmaWarpSpecializedAdapterINS1G_15DefaultEpilogueISI_SJ_SJ_NS1F_6thread17LinearCombinationISI_Li1EffLNS1K_9ScaleType4KindE0ELNS_15FloatRoundStyleE2ESI_EENS1_15EpilogueDefaultEEEEEvvEEEEvNT_6ParamsE)
        /*0008*/ 	.word	0x000000a8


	//----- nvinfo : EIATTR_FRAME_SIZE
	.align		4
.L_15:
        /*000c*/ 	.byte	0x04, 0x11
        /*000e*/ 	.short	(.L_17 - .L_16)
	.align		4
.L_16:
        /*0010*/ 	.word	index@(_ZN7cutlass13device_kernelINS_4gemm6kernel13GemmUniversalIN4cute5tupleIJiiiiEEENS1_10collective13CollectiveMmaINS1_34MainloopSm90TmaGmmaWarpSpecializedILi6ENS5_IJNS4_1CILi1EEESB_SB_EEENS1_35KernelTmaWarpSpecializedCooperativeEEENS5_IJNSA_ILi128EEENSA_ILi64EEESG_EEENS_10bfloat16_tENS5_IJlSB_lEEESI_SJ_NS4_8TiledMMAINS4_8MMA_AtomIJNS4_4SM904GMMA27MMA_64x64x16_F32BF16BF16_SSILNSN_5MajorE0ELSP_0ELNSN_7ScaleInE1ELSQ_1EEEEEENS4_6LayoutINS5_IJNSA_ILi2EEESB_SB_EEENS5_IJSB_NSA_ILi0EEESW_EEEEENS5_IJNS4_10UnderscoreESZ_SZ_EEEEENS4_13SM90_TMA_LOADENS4_14ComposedLayoutINS4_7SwizzleILi3ELi4ELi3EEENS4_18smem_ptr_flag_bitsILi16EEENST_INS5_IJNSA_ILi8EEESG_EEENS5_IJSG_SB_EEEEEEEvNS4_8identityES12_S1C_vS1D_EENS_8epilogue10collective6detail29Sm90TmaWarpSpecializedAdapterINS1G_15DefaultEpilogueISI_SJ_SJ_NS1F_6thread17LinearCombinationISI_Li1EffLNS1K_9ScaleType4KindE0ELNS_15FloatRoundStyleE2ESI_EENS1_15EpilogueDefaultEEEEEvvEEEEvNT_6ParamsE)
        /*0014*/ 	.word	0x00000000


	//----- nvinfo : EIATTR_MIN_STACK_SIZE
	.align		4
.L_17:
        /*0018*/ 	.byte	0x04, 0x12
        /*001a*/ 	.short	(.L_19 - .L_18)
	.align		4
.L_18:
        /*001c*/ 	.word	index@(_ZN7cutlass13device_kernelINS_4gemm6kernel13GemmUniversalIN4cute5tupleIJiiiiEEENS1_10collective13CollectiveMmaINS1_34MainloopSm90TmaGmmaWarpSpecializedILi6ENS5_IJNS4_1CILi1EEESB_SB_EEENS1_35KernelTmaWarpSpecializedCooperativeEEENS5_IJNSA_ILi128EEENSA_ILi64EEESG_EEENS_10bfloat16_tENS5_IJlSB_lEEESI_SJ_NS4_8TiledMMAINS4_8MMA_AtomIJNS4_4SM904GMMA27MMA_64x64x16_F32BF16BF16_SSILNSN_5MajorE0ELSP_0ELNSN_7ScaleInE1ELSQ_1EEEEEENS4_6LayoutINS5_IJNSA_ILi2EEESB_SB_EEENS5_IJSB_NSA_ILi0EEESW_EEEEENS5_IJNS4_10UnderscoreESZ_SZ_EEEEENS4_13SM90_TMA_LOADENS4_14ComposedLayoutINS4_7SwizzleILi3ELi4ELi3EEENS4_18smem_ptr_flag_bitsILi16EEENST_INS5_IJNSA_ILi8EEESG_EEENS5_IJSG_SB_EEEEEEEvNS4_8identityES12_S1C_vS1D_EENS_8epilogue10collective6detail29Sm90TmaWarpSpecializedAdapterINS1G_15DefaultEpilogueISI_SJ_SJ_NS1F_6thread17LinearCombinationISI_Li1EffLNS1K_9ScaleType4KindE0ELNS_15FloatRoundStyleE2ESI_EENS1_15EpilogueDefaultEEEEEvvEEEEvNT_6ParamsE)
        /*0020*/ 	.word	0x00000000
.L_19:


//--------------------- .nv.compat                --------------------------
	.section	.nv.compat,"",@"SHT_CUDA_COMPAT_INFO"
	.align	4
        /*0000*/ 	.byte	0x02, 0x09, 0x01, 0x00, 0x02, 0x02, 0x04, 0x00, 0x02, 0x05, 0x05, 0x00, 0x03, 0x07, 0x01, 0x01
        /*0010*/ 	.byte	0x02, 0x03, 0x01, 0x00, 0x02, 0x06, 0x01, 0x00, 0x04, 0x0b, 0x08, 0x00, 0x00, 0x00, 0x00, 0x00
        /*0020*/ 	.byte	0x00, 0x00, 0x00, 0x00


//--------------------- .nv.info._ZN7cutlass13device_kernelINS_4gemm6kernel13GemmUniversalIN4cute5tupleIJiiiiEEENS1_10collective13CollectiveMmaINS1_34MainloopSm90TmaGmmaWarpSpecializedILi6ENS5_IJNS4_1CILi1EEESB_SB_EEENS1_35KernelTmaWarpSpecializedCooperativeEEENS5_IJNSA_ILi128EEENSA_ILi64EEESG_EEENS_10bfloat16_tENS5_IJlSB_lEEESI_SJ_NS4_8TiledMMAINS4_8MMA_AtomIJNS4_4SM904GMMA27MMA_64x64x16_F32BF16BF16_SSILNSN_5MajorE0ELSP_0ELNSN_7ScaleInE1ELSQ_1EEEEEENS4_6LayoutINS5_IJNSA_ILi2EEESB_SB_EEENS5_IJSB_NSA_ILi0EEESW_EEEEENS5_IJNS4_10UnderscoreESZ_SZ_EEEEENS4_13SM90_TMA_LOADENS4_14ComposedLayoutINS4_7SwizzleILi3ELi4ELi3EEENS4_18smem_ptr_flag_bitsILi16EEENST_INS5_IJNSA_ILi8EEESG_EEENS5_IJSG_SB_EEEEEEEvNS4_8identityES12_S1C_vS1D_EENS_8epilogue10collective6detail29Sm90TmaWarpSpecializedAdapterINS1G_15DefaultEpilogueISI_SJ_SJ_NS1F_6thread17LinearCombinationISI_Li1EffLNS1K_9ScaleType4KindE0ELNS_15FloatRoundStyleE2ESI_EENS1_15EpilogueDefaultEEEEEvvEEEEvNT_6ParamsE --------------------------
	.section	.nv.info._ZN7cutlass13device_kernelINS_4gemm6kernel13GemmUniversalIN4cute5tupleIJiiiiEEENS1_10collective13CollectiveMmaINS1_34MainloopSm90TmaGmmaWarpSpecializedILi6ENS5_IJNS4_1CILi1EEESB_SB_EEENS1_35KernelTmaWarpSpecializedCooperativeEEENS5_IJNSA_ILi128EEENSA_ILi64EEESG_EEENS_10bfloat16_tENS5_IJlSB_lEEESI_SJ_NS4_8TiledMMAINS4_8MMA_AtomIJNS4_4SM904GMMA27MMA_64x64x16_F32BF16BF16_SSILNSN_5MajorE0ELSP_0ELNSN_7ScaleInE1ELSQ_1EEEEEENS4_6LayoutINS5_IJNSA_ILi2EEESB_SB_EEENS5_IJSB_NSA_ILi0EEESW_EEEEENS5_IJNS4_10UnderscoreESZ_SZ_EEEEENS4_13SM90_TMA_LOADENS4_14ComposedLayoutINS4_7SwizzleILi3ELi4ELi3EEENS4_18smem_ptr_flag_bitsILi16EEENST_INS5_IJNSA_ILi8EEESG_EEENS5_IJSG_SB_EEEEEEEvNS4_8identityES12_S1C_vS1D_EENS_8epilogue10collective6detail29Sm90TmaWarpSpecializedAdapterINS1G_15DefaultEpilogueISI_SJ_SJ_NS1F_6thread17LinearCombinationISI_Li1EffLNS1K_9ScaleType4KindE0ELNS_15FloatRoundStyleE2ESI_EENS1_15EpilogueDefaultEEEEEvvEEEEvNT_6ParamsE,"",@"SHT_CUDA_INFO"
	.sectionflags	@""
	.align	4


	//----- nvinfo : EIATTR_CUDA_API_VERSION
	.align		4
        /*0000*/ 	.byte	0x04, 0x37
        /*0002*/ 	.short	(.L_21 - .L_20)
.L_20:
        /*0004*/ 	.word	0x00000082


	//----- nvinfo : EIATTR_KPARAM_INFO
	.align		4
.L_21:
        /*0008*/ 	.byte	0x04, 0x17
        /*000a*/ 	.short	(.L_23 - .L_22)
.L_22:
        /*000c*/ 	.word	0x00000000
        /*0010*/ 	.short	0x0000
        /*0012*/ 	.short	0x0070
        /*0014*/ 	.byte	0x00, 0xf0, 0x01, 0x10


	//----- nvinfo : EIATTR_SPARSE_MMA_MASK
	.align		4
.L_23:
        /*0018*/ 	.byte	0x03, 0x50
        /*001a*/ 	.short	0x0000


	//----- nvinfo : EIATTR_MAXREG_COUNT
	.align		4
        /*001c*/ 	.byte	0x03, 0x1b
        /*001e*/ 	.short	0x00a8


	//----- nvinfo : EIATTR_NUM_BARRIERS
	.align		4
        /*0020*/ 	.byte	0x02, 0x4c
        /*0022*/ 	.byte	0x01
	.zero		1


	//----- nvinfo : EIATTR_EXTERNS
	.align		4
        /*0024*/ 	.byte	0x04, 0x0f
        /*0026*/ 	.short	(.L_25 - .L_24)


	//   ....[0]....
	.align		4
.L_24:
        /*0028*/ 	.word	index@(__assertfail)


	//----- nvinfo : EIATTR_MERCURY_ISA_VERSION
	.align		4
.L_25:
        /*002c*/ 	.byte	0x03, 0x5f
        /*002e*/ 	.short	0x0101


	//----- nvinfo : EIATTR_INT_WARP_WIDE_INSTR_OFFSETS
	.align		4
        /*0030*/ 	.byte	0x04, 0x31
        /*0032*/ 	.short	(.L_27 - .L_26)


	//   ....[0]....
.L_26:
        /*0034*/ 	.word	0x000003f0


	//   ....[1]....
        /*0038*/ 	.word	0x00000420


	//   ....[2]....
        /*003c*/ 	.word	0x00000500


	//----- nvinfo : EIATTR_COOP_GROUP_MASK_REGIDS
	.align		4
.L_27:
        /*0040*/ 	.byte	0x04, 0x29
        /*0042*/ 	.short	(.L_29 - .L_28)


	//   ....[0]....
.L_28:
        /*0044*/ 	.word	0xffffffff


	//   ....[1]....
        /*0048*/ 	.word	0xffffffff


	//   ....[2]....
        /*004c*/ 	.word	0xffffffff


	//   ....[3]....
        /*0050*/ 	.word	0xffffffff


	//   ....[4]....
        /*0054*/ 	.word	0xffffffff


	//----- nvinfo : EIATTR_COOP_GROUP_INSTR_OFFSETS
	.align		4
.L_29:
        /*0058*/ 	.byte	0x04, 0x28
        /*005a*/ 	.short	(.L_31 - .L_30)


	//   ....[0]....
.L_30:
        /*005c*/ 	.word	0x00000060


	//   ....[1]....
        /*0060*/ 	.word	0x00000070


	//   ....[2]....
        /*0064*/ 	.word	0x00000130


	//   ....[3]....
        /*0068*/ 	.word	0x00000300


	//   ....[4]....
        /*006c*/ 	.word	0x00000fb0


	//----- nvinfo : EIATTR_REG_RECONFIG
	.align		4
.L_31:
        /*0070*/ 	.byte	0x01, 0x54
	.zero		2


	//----- nvinfo : EIATTR_SYSCALL_OFFSETS
	.align		4
        /*0074*/ 	.byte	0x04, 0x46
        /*0076*/ 	.short	(.L_33 - .L_32)


	//   ....[0]....
.L_32:
        /*0078*/ 	.word	0x00001170


	//----- nvinfo : EIATTR_MBARRIER_INSTR_OFFSETS
	.align		4
.L_33:
        /*007c*/ 	.byte	0x04, 0x39
        /*007e*/ 	.short	(.L_35 - .L_34)


	//   ....[0]....
.L_34:
        /*0080*/ 	.word	0x00000230
        /*0084*/ 	.word	0x000000ff
        /*0088*/ 	.word	0x00000000
        /*008c*/ 	.short	0x0100
        /*008e*/ 	.byte	0x08
	.zero		1


	//   ....[1]....
        /*0090*/ 	.word	0x00000240
        /*0094*/ 	.word	0x000000ff
        /*0098*/ 	.word	0x00000030
        /*009c*/ 	.short	0x0100
        /*009e*/ 	.byte	0x08
	.zero		1


	//   ....[2]....
        /*00a0*/ 	.word	0x00000250
        /*00a4*/ 	.word	0x000000ff
        /*00a8*/ 	.word	0x00000008
        /*00ac*/ 	.short	0x0100
        /*00ae*/ 	.byte	0x08
	.zero		1


	//   ....[3]....
        /*00b0*/ 	.word	0x00000260
        /*00b4*/ 	.word	0x000000ff
        /*00b8*/ 	.word	0x00000038
        /*00bc*/ 	.short	0x0100
        /*00be*/ 	.byte	0x08
	.zero		1


	//   ....[4]....
        /*00c0*/ 	.word	0x00000270
        /*00c4*/ 	.word	0x000000ff
        /*00c8*/ 	.word	0x00000010
        /*00cc*/ 	.short	0x0100
        /*00ce*/ 	.byte	0x08
	.zero		1


	//   ....[5]....
        /*00d0*/ 	.word	0x00000280
        /*00d4*/ 	.word	0x000000ff
        /*00d8*/ 	.word	0x00000040
        /*00dc*/ 	.short	0x0100
        /*00de*/ 	.byte	0x08
	.zero		1


	//   ....[6]....
        /*00e0*/ 	.word	0x00000290
        /*00e4*/ 	.word	0x000000ff
        /*00e8*/ 	.word	0x00000018
        /*00ec*/ 	.short	0x0100
        /*00ee*/ 	.byte	0x08
	.zero		1


	//   ....[7]....
        /*00f0*/ 	.word	0x000002a0
        /*00f4*/ 	.word	0x000000ff
        /*00f8*/ 	.word	0x00000048
        /*00fc*/ 	.short	0x0100
        /*00fe*/ 	.byte	0x08
	.zero		1


	//   ....[8]....
        /*0100*/ 	.word	0x000002b0
        /*0104*/ 	.word	0x000000ff
        /*0108*/ 	.word	0x00000020
        /*010c*/ 	.short	0x0100
        /*010e*/ 	.byte	0x08
	.zero		1


	//   ....[9]....
        /*0110*/ 	.word	0x000002c0
        /*0114*/ 	.word	0x000000ff
        /*0118*/ 	.word	0x00000050
        /*011c*/ 	.short	0x0100
        /*011e*/ 	.byte	0x08
	.zero		1


	//   ....[10]....
        /*0120*/ 	.word	0x000002d0
        /*0124*/ 	.word	0x000000ff
        /*0128*/ 	.word	0x00000028
        /*012c*/ 	.short	0x0100
        /*012e*/ 	.byte	0x08
	.zero		1


	//   ....[11]....
        /*0130*/ 	.word	0x000002e0
        /*0134*/ 	.word	0x000000ff
        /*0138*/ 	.word	0x00000058
        /*013c*/ 	.short	0x0100
        /*013e*/ 	.byte	0x08
	.zero		1


	//   ....[12]....
        /*0140*/ 	.word	0x00000570
        /*0144*/ 	.word	0x000000ff
        /*0148*/ 	.word	0x00000070
        /*014c*/ 	.short	0x0100
        /*014e*/ 	.byte	0x06
	.zero		1


	//   ....[13]....
        /*0150*/ 	.word	0x000005d0
        /*0154*/ 	.word	0x000000ff
        /*0158*/ 	.word	0x00000078
        /*015c*/ 	.short	0x0100
        /*015e*/ 	.byte	0x06
	.zero		1


	//   ....[14]....
        /*0160*/ 	.word	0x000011f0
        /*0164*/ 	.word	0x00000003
        /*0168*/ 	.word	0x00000000
        /*016c*/ 	.short	0x010a
        /*016e*/ 	.byte	0x3f
	.zero		1


	//   ....[15]....
        /*0170*/ 	.word	0x00001230
        /*0174*/ 	.word	0x00000003
        /*0178*/ 	.word	0x00000000
        /*017c*/ 	.short	0x010a
        /*017e*/ 	.byte	0x3f
	.zero		1


	//   ....[16]....
        /*0180*/ 	.word	0x000015d0
        /*0184*/ 	.word	0x000000ff
        /*0188*/ 	.word	0x00000000
        /*018c*/ 	.short	0x010a
        /*018e*/ 	.byte	0x08
	.zero		1


	//   ....[17]....
        /*0190*/ 	.word	0x00001610
        /*0194*/ 	.word	0x000000ff
        /*0198*/ 	.word	0x00000000
        /*019c*/ 	.short	0x010a
        /*019e*/ 	.byte	0x08
	.zero		1


	//   ....[18]....
        /*01a0*/ 	.word	0x00001870
        /*01a4*/ 	.word	0x000000ff
        /*01a8*/ 	.word	0x00000000
        /*01ac*/ 	.short	0x0101
        /*01ae*/ 	.byte	0x08
	.zero		1


	//   ....[19]....
        /*01b0*/ 	.word	0x00001a70
        /*01b4*/ 	.word	0x000000ff
        /*01b8*/ 	.word	0x00000000
        /*01bc*/ 	.short	0x0101
        /*01be*/ 	.byte	0x06
	.zero		1


	//   ....[20]....
        /*01c0*/ 	.word	0x00005000
        /*01c4*/ 	.word	0x0000000e
        /*01c8*/ 	.word	0x00000030
        /*01cc*/ 	.short	0x010a
        /*01ce*/ 	.byte	0x3f
	.zero		1


	//   ....[21]....
        /*01d0*/ 	.word	0x00005380
        /*01d4*/ 	.word	0x00000006
        /*01d8*/ 	.word	0x00000078
        /*01dc*/ 	.short	0x0101
        /*01de*/ 	.byte	0x3f
	.zero		1


	//   ....[22]....
        /*01e0*/ 	.word	0x00005ab0
        /*01e4*/ 	.word	0x00000007
        /*01e8*/ 	.word	0x00000000
        /*01ec*/ 	.short	0x010a
        /*01ee*/ 	.byte	0x3f
	.zero		1


	//   ....[23]....
        /*01f0*/ 	.word	0x00005b30
        /*01f4*/ 	.word	0x00000009
        /*01f8*/ 	.word	0x00000000
        /*01fc*/ 	.short	0x010a
        /*01fe*/ 	.byte	0x3f
	.zero		1


	//   ....[24]....
        /*0200*/ 	.word	0x00005bc0
        /*0204*/ 	.word	0x00000006
        /*0208*/ 	.word	0x00000000
        /*020c*/ 	.short	0x010a
        /*020e*/ 	.byte	0x3f
	.zero		1


	//   ....[25]....
        /*0210*/ 	.word	0x00005c50
        /*0214*/ 	.word	0x00000009
        /*0218*/ 	.word	0x00000000
        /*021c*/ 	.short	0x010a
        /*021e*/ 	.byte	0x3f
	.zero		1


	//   ....[26]....
        /*0220*/ 	.word	0x00005ce0
        /*0224*/ 	.word	0x00000006
        /*0228*/ 	.word	0x00000000
        /*022c*/ 	.short	0x010a
        /*022e*/ 	.byte	0x3f
	.zero		1


	//   ....[27]....
        /*0230*/ 	.word	0x00005d70
        /*0234*/ 	.word	0x00000003
        /*0238*/ 	.word	0x00000000
        /*023c*/ 	.short	0x010a
        /*023e*/ 	.byte	0x3f
	.zero		1


	//   ....[28]....
        /*0240*/ 	.word	0x00005dd0
        /*0244*/ 	.word	0x00000003
        /*0248*/ 	.word	0x00000000
        /*024c*/ 	.short	0x010a
        /*024e*/ 	.byte	0x3f
	.zero		1


	//   ....[29]....
        /*0250*/ 	.word	0x00005e30
        /*0254*/ 	.word	0x00000004
        /*0258*/ 	.word	0x00000000
        /*025c*/ 	.short	0x010a
        /*025e*/ 	.byte	0x3f
	.zero		1


	//   ....[30]....
        /*0260*/ 	.word	0x00005f00
        /*0264*/ 	.word	0x0000000e
        /*0268*/ 	.word	0x00000030
        /*026c*/ 	.short	0x010a
        /*026e*/ 	.byte	0x3f
	.zero		1


	//   ....[31]....
        /*0270*/ 	.word	0x00005fd0
        /*0274*/ 	.word	0x00000007
        /*0278*/ 	.word	0x00000000
        /*027c*/ 	.short	0x010a
        /*027e*/ 	.byte	0x3f
	.zero		1


	//   ....[32]....
        /*0280*/ 	.word	0x00006020
        /*0284*/ 	.word	0x00000009
        /*0288*/ 	.word	0x00000000
        /*028c*/ 	.short	0x010a
        /*028e*/ 	.byte	0x3f
	.zero		1


	//   ....[33]....
        /*0290*/ 	.word	0x00006070
        /*0294*/ 	.word	0x00000006
        /*0298*/ 	.word	0x00000000
        /*029c*/ 	.short	0x010a
        /*029e*/ 	.byte	0x3f
	.zero		1


	//   ....[34]....
        /*02a0*/ 	.word	0x000060c0
        /*02a4*/ 	.word	0x00000009
        /*02a8*/ 	.word	0x00000000
        /*02ac*/ 	.short	0x010a
        /*02ae*/ 	.byte	0x3f
	.zero		1


	//   ....[35]....
        /*02b0*/ 	.word	0x00006110
        /*02b4*/ 	.word	0x00000006
        /*02b8*/ 	.word	0x00000000
        /*02bc*/ 	.short	0x010a
        /*02be*/ 	.byte	0x3f
	.zero		1


	//----- nvinfo : EIATTR_NUM_MBARRIERS
	.align		4
.L_35:
        /*02c0*/ 	.byte	0x03, 0x38
        /*02c2*/ 	.short	0x000e


	//----- nvinfo : EIATTR_EXIT_INSTR_OFFSETS
	.align		4
        /*02c4*/ 	.byte	0x04, 0x1c
        /*02c6*/ 	.short	(.L_37 - .L_36)


	//   ....[0]....
.L_36:
        /*02c8*/ 	.word	0x00000620


	//   ....[1]....
        /*02cc*/ 	.word	0x00000ee0


	//   ....[2]....
        /*02d0*/ 	.word	0x00004670


	//   ....[3]....
        /*02d4*/ 	.word	0x00004ca0


	//   ....[4]....
        /*02d8*/ 	.word	0x00005dc0


	//----- nvinfo : EIATTR_MAX_THREADS
	.align		4
.L_37:
        /*02dc*/ 	.byte	0x04, 0x05
        /*02de*/ 	.short	(.L_39 - .L_38)
.L_38:
        /*02e0*/ 	.word	0x00000180
        /*02e4*/ 	.word	0x00000001
        /*02e8*/ 	.word	0x00000001


	//----- nvinfo : EIATTR_CRS_STACK_SIZE
	.align		4
.L_39:
        /*02ec*/ 	.byte	0x04, 0x1e
        /*02ee*/ 	.short	(.L_41 - .L_40)
.L_40:
        /*02f0*/ 	.word	0x00000000


	//----- nvinfo : EIATTR_CBANK_PARAM_SIZE
	.align		4
.L_41:
        /*02f4*/ 	.byte	0x03, 0x19
        /*02f6*/ 	.short	0x0470


	//----- nvinfo : EIATTR_PARAM_CBANK
	.align		4
        /*02f8*/ 	.byte	0x04, 0x0a
        /*02fa*/ 	.short	(.L_43 - .L_42)
	.align		4
.L_42:
        /*02fc*/ 	.word	index@(.nv.constant0._ZN7cutlass13device_kernelINS_4gemm6kernel13GemmUniversalIN4cute5tupleIJiiiiEEENS1_10collective13CollectiveMmaINS1_34MainloopSm90TmaGmmaWarpSpecializedILi6ENS5_IJNS4_1CILi1EEESB_SB_EEENS1_35KernelTmaWarpSpecializedCooperativeEEENS5_IJNSA_ILi128EEENSA_ILi64EEESG_EEENS_10bfloat16_tENS5_IJlSB_lEEESI_SJ_NS4_8TiledMMAINS4_8MMA_AtomIJNS4_4SM904GMMA27MMA_64x64x16_F32BF16BF16_SSILNSN_5MajorE0ELSP_0ELNSN_7ScaleInE1ELSQ_1EEEEEENS4_6LayoutINS5_IJNSA_ILi2EEESB_SB_EEENS5_IJSB_NSA_ILi0EEESW_EEEEENS5_IJNS4_10UnderscoreESZ_SZ_EEEEENS4_13SM90_TMA_LOADENS4_14ComposedLayoutINS4_7SwizzleILi3ELi4ELi3EEENS4_18smem_ptr_flag_bitsILi16EEENST_INS5_IJNSA_ILi8EEESG_EEENS5_IJSG_SB_EEEEEEEvNS4_8identityES12_S1C_vS1D_EENS_8epilogue10collective6detail29Sm90TmaWarpSpecializedAdapterINS1G_15DefaultEpilogueISI_SJ_SJ_NS1F_6thread17LinearCombinationISI_Li1EffLNS1K_9ScaleType4KindE0ELNS_15FloatRoundStyleE2ESI_EENS1_15EpilogueDefaultEEEEEvvEEEEvNT_6ParamsE)
        /*0300*/ 	.short	0x0210
        /*0302*/ 	.short	0x0470


	//----- nvinfo : EIATTR_SW_WAR
	.align		4
.L_43:
        /*0304*/ 	.byte	0x04, 0x36
        /*0306*/ 	.short	(.L_45 - .L_44)
.L_44:
        /*0308*/ 	.word	0x00000008
.L_45:


//--------------------- .nv.callgraph             --------------------------
	.section	.nv.callgraph,"",@"SHT_CUDA_CALLGRAPH"
	.align	4
	.sectionentsize	8
	.align		4
        /*0000*/ 	.word	0x00000000
	.align		4
        /*0004*/ 	.word	0xffffffff
	.align		4
        /*0008*/ 	.word	index@(_ZN7cutlass13device_kernelINS_4gemm6kernel13GemmUniversalIN4cute5tupleIJiiiiEEENS1_10collective13CollectiveMmaINS1_34MainloopSm90TmaGmmaWarpSpecializedILi6ENS5_IJNS4_1CILi1EEESB_SB_EEENS1_35KernelTmaWarpSpecializedCooperativeEEENS5_IJNSA_ILi128EEENSA_ILi64EEESG_EEENS_10bfloat16_tENS5_IJlSB_lEEESI_SJ_NS4_8TiledMMAINS4_8MMA_AtomIJNS4_4SM904GMMA27MMA_64x64x16_F32BF16BF16_SSILNSN_5MajorE0ELSP_0ELNSN_7ScaleInE1ELSQ_1EEEEEENS4_6LayoutINS5_IJNSA_ILi2EEESB_SB_EEENS5_IJSB_NSA_ILi0EEESW_EEEEENS5_IJNS4_10UnderscoreESZ_SZ_EEEEENS4_13SM90_TMA_LOADENS4_14ComposedLayoutINS4_7SwizzleILi3ELi4ELi3EEENS4_18smem_ptr_flag_bitsILi16EEENST_INS5_IJNSA_ILi8EEESG_EEENS5_IJSG_SB_EEEEEEEvNS4_8identityES12_S1C_vS1D_EENS_8epilogue10collective6detail29Sm90TmaWarpSpecializedAdapterINS1G_15DefaultEpilogueISI_SJ_SJ_NS1F_6thread17LinearCombinationISI_Li1EffLNS1K_9ScaleType4KindE0ELNS_15FloatRoundStyleE2ESI_EENS1_15EpilogueDefaultEEEEEvvEEEEvNT_6ParamsE)
	.align		4
        /*000c*/ 	.word	index@(__assertfail)
	.align		4
        /*0010*/ 	.word	0x00000000
	.align		4
        /*0014*/ 	.word	0xfffffffe
	.align		4
        /*0018*/ 	.word	0x00000000
	.align		4
        /*001c*/ 	.word	0xfffffffd
	.align		4
        /*0020*/ 	.word	0x00000000
	.align		4
        /*0024*/ 	.word	0xfffffffc


//--------------------- .nv.constant4             --------------------------
	.section	.nv.constant4,"a",@progbits
	.align	8
	.align		8
.nv.constant4:
        /*0000*/ 	.dword	__assertfail
	.align		8
        /*0008*/ 	.dword	__unnamed_1
	.align		8
        /*0010*/ 	.dword	_ZN40_INTERNAL_6b6e0616_4_k_cu_0d1c4815_190354cuda3std3__45__cpo5beginE
	.align		8
        /*0018*/ 	.dword	_ZN40_INTERNAL_6b6e0616_4_k_cu_0d1c4815_190354cuda3std3__45__cpo3endE
	.align		8
        /*0020*/ 	.dword	_ZN40_INTERNAL_6b6e0616_4_k_cu_0d1c4815_190354cuda3std3__45__cpo6cbeginE
	.align		8
        /*0028*/ 	.dword	_ZN40_INTERNAL_6b6e0616_4_k_cu_0d1c4815_190354cuda3std3__45__cpo4cendE
	.align		8
        /*0030*/ 	.dword	_ZN40_INTERNAL_6b6e0616_4_k_cu_0d1c4815_190354cuda3std3__442_GLOBAL__N__6b6e0616_4_k_cu_0d1c4815_190356ignoreE
	.align		8
        /*0038*/ 	.dword	_ZN40_INTERNAL_6b6e0616_4_k_cu_0d1c4815_190354cuda3std3__419piecewise_constructE
	.align		8
        /*0040*/ 	.dword	_ZN40_INTERNAL_6b6e0616_4_k_cu_0d1c4815_190354cuda3std3__48in_placeE
	.align		8
        /*0048*/ 	.dword	_ZN40_INTERNAL_6b6e0616_4_k_cu_0d1c4815_190354cuda3std6ranges3__45__cpo4swapE
	.align		8
        /*0050*/ 	.dword	_ZN40_INTERNAL_6b6e0616_4_k_cu_0d1c4815_190354cuda3std6ranges3__45__cpo9iter_moveE
	.align		8
        /*0058*/ 	.dword	_ZN40_INTERNAL_6b6e0616_4_k_cu_0d1c4815_190354cute7productE
	.align		8
        /*0060*/ 	.dword	_ZN40_INTERNAL_6b6e0616_4_k_cu_0d1c4815_190354cute1_E
	.align		8
        /*0068*/ 	.dword	$str$22
	.align		8
        /*0070*/ 	.dword	$str$23


//--------------------- .text._ZN7cutlass13device_kernelINS_4gemm6kernel13GemmUniversalIN4cute5tupleIJiiiiEEENS1_10collective13CollectiveMmaINS1_34MainloopSm90TmaGmmaWarpSpecializedILi6ENS5_IJNS4_1CILi1EEESB_SB_EEENS1_35KernelTmaWarpSpecializedCooperativeEEENS5_IJNSA_ILi128EEENSA_ILi64EEESG_EEENS_10bfloat16_tENS5_IJlSB_lEEESI_SJ_NS4_8TiledMMAINS4_8MMA_AtomIJNS4_4SM904GMMA27MMA_64x64x16_F32BF16BF16_SSILNSN_5MajorE0ELSP_0ELNSN_7ScaleInE1ELSQ_1EEEEEENS4_6LayoutINS5_IJNSA_ILi2EEESB_SB_EEENS5_IJSB_NSA_ILi0EEESW_EEEEENS5_IJNS4_10UnderscoreESZ_SZ_EEEEENS4_13SM90_TMA_LOADENS4_14ComposedLayoutINS4_7SwizzleILi3ELi4ELi3EEENS4_18smem_ptr_flag_bitsILi16EEENST_INS5_IJNSA_ILi8EEESG_EEENS5_IJSG_SB_EEEEEEEvNS4_8identityES12_S1C_vS1D_EENS_8epilogue10collective6detail29Sm90TmaWarpSpecializedAdapterINS1G_15DefaultEpilogueISI_SJ_SJ_NS1F_6thread17LinearCombinationISI_Li1EffLNS1K_9ScaleType4KindE0ELNS_15FloatRoundStyleE2ESI_EENS1_15EpilogueDefaultEEEEEvvEEEEvNT_6ParamsE --------------------------
	.section	.text._ZN7cutlass13device_kernelINS_4gemm6kernel13GemmUniversalIN4cute5tupleIJiiiiEEENS1_10collective13CollectiveMmaINS1_34MainloopSm90TmaGmmaWarpSpecializedILi6ENS5_IJNS4_1CILi1EEESB_SB_EEENS1_35KernelTmaWarpSpecializedCooperativeEEENS5_IJNSA_ILi128EEENSA_ILi64EEESG_EEENS_10bfloat16_tENS5_IJlSB_lEEESI_SJ_NS4_8TiledMMAINS4_8MMA_AtomIJNS4_4SM904GMMA27MMA_64x64x16_F32BF16BF16_SSILNSN_5MajorE0ELSP_0ELNSN_7ScaleInE1ELSQ_1EEEEEENS4_6LayoutINS5_IJNSA_ILi2EEESB_SB_EEENS5_IJSB_NSA_ILi0EEESW_EEEEENS5_IJNS4_10UnderscoreESZ_SZ_EEEEENS4_13SM90_TMA_LOADENS4_14ComposedLayoutINS4_7SwizzleILi3ELi4ELi3EEENS4_18smem_ptr_flag_bitsILi16EEENST_INS5_IJNSA_ILi8EEESG_EEENS5_IJSG_SB_EEEEEEEvNS4_8identityES12_S1C_vS1D_EENS_8epilogue10collective6detail29Sm90TmaWarpSpecializedAdapterINS1G_15DefaultEpilogueISI_SJ_SJ_NS1F_6thread17LinearCombinationISI_Li1EffLNS1K_9ScaleType4KindE0ELNS_15FloatRoundStyleE2ESI_EENS1_15EpilogueDefaultEEEEEvvEEEEvNT_6ParamsE,"ax",@progbits
	.align	128
.text._ZN7cutlass13device_kernelINS_4gemm6kernel13GemmUniversalIN4cute5tupleIJiiiiEEENS1_10collective13CollectiveMmaINS1_34MainloopSm90TmaGmmaWarpSpecializedILi6ENS5_IJNS4_1CILi1EEESB_SB_EEENS1_35KernelTmaWarpSpecializedCooperativeEEENS5_IJNSA_ILi128EEENSA_ILi64EEESG_EEENS_10bfloat16_tENS5_IJlSB_lEEESI_SJ_NS4_8TiledMMAINS4_8MMA_AtomIJNS4_4SM904GMMA27MMA_64x64x16_F32BF16BF16_SSILNSN_5MajorE0ELSP_0ELNSN_7ScaleInE1ELSQ_1EEEEEENS4_6LayoutINS5_IJNSA_ILi2EEESB_SB_EEENS5_IJSB_NSA_ILi0EEESW_EEEEENS5_IJNS4_10UnderscoreESZ_SZ_EEEEENS4_13SM90_TMA_LOADENS4_14ComposedLayoutINS4_7SwizzleILi3ELi4ELi3EEENS4_18smem_ptr_flag_bitsILi16EEENST_INS5_IJNSA_ILi8EEESG_EEENS5_IJSG_SB_EEEEEEEvNS4_8identityES12_S1C_vS1D_EENS_8epilogue10collective6detail29Sm90TmaWarpSpecializedAdapterINS1G_15DefaultEpilogueISI_SJ_SJ_NS1F_6thread17LinearCombinationISI_Li1EffLNS1K_9ScaleType4KindE0ELNS_15FloatRoundStyleE2ESI_EENS1_15EpilogueDefaultEEEEEvvEEEEvNT_6ParamsE:
        .type           _ZN7cutlass13device_kernelINS_4gemm6kernel13GemmUniversalIN4cute5tupleIJiiiiEEENS1_10collective13CollectiveMmaINS1_34MainloopSm90TmaGmmaWarpSpecializedILi6ENS5_IJNS4_1CILi1EEESB_SB_EEENS1_35KernelTmaWarpSpecializedCooperativeEEENS5_IJNSA_ILi128EEENSA_ILi64EEESG_EEENS_10bfloat16_tENS5_IJlSB_lEEESI_SJ_NS4_8TiledMMAINS4_8MMA_AtomIJNS4_4SM904GMMA27MMA_64x64x16_F32BF16BF16_SSILNSN_5MajorE0ELSP_0ELNSN_7ScaleInE1ELSQ_1EEEEEENS4_6LayoutINS5_IJNSA_ILi2EEESB_SB_EEENS5_IJSB_NSA_ILi0EEESW_EEEEENS5_IJNS4_10UnderscoreESZ_SZ_EEEEENS4_13SM90_TMA_LOADENS4_14ComposedLayoutINS4_7SwizzleILi3ELi4ELi3EEENS4_18smem_ptr_flag_bitsILi16EEENST_INS5_IJNSA_ILi8EEESG_EEENS5_IJSG_SB_EEEEEEEvNS4_8identityES12_S1C_vS1D_EENS_8epilogue10collective6detail29Sm90TmaWarpSpecializedAdapterINS1G_15DefaultEpilogueISI_SJ_SJ_NS1F_6thread17LinearCombinationISI_Li1EffLNS1K_9ScaleType4KindE0ELNS_15FloatRoundStyleE2ESI_EENS1_15EpilogueDefaultEEEEEvvEEEEvNT_6ParamsE,@function
        .size           _ZN7cutlass13device_kernelINS_4gemm6kernel13GemmUniversalIN4cute5tupleIJiiiiEEENS1_10collective13CollectiveMmaINS1_34MainloopSm90TmaGmmaWarpSpecializedILi6ENS5_IJNS4_1CILi1EEESB_SB_EEENS1_35KernelTmaWarpSpecializedCooperativeEEENS5_IJNSA_ILi128EEENSA_ILi64EEESG_EEENS_10bfloat16_tENS5_IJlSB_lEEESI_SJ_NS4_8TiledMMAINS4_8MMA_AtomIJNS4_4SM904GMMA27MMA_64x64x16_F32BF16BF16_SSILNSN_5MajorE0ELSP_0ELNSN_7ScaleInE1ELSQ_1EEEEEENS4_6LayoutINS5_IJNSA_ILi2EEESB_SB_EEENS5_IJSB_NSA_ILi0EEESW_EEEEENS5_IJNS4_10UnderscoreESZ_SZ_EEEEENS4_13SM90_TMA_LOADENS4_14ComposedLayoutINS4_7SwizzleILi3ELi4ELi3EEENS4_18smem_ptr_flag_bitsILi16EEENST_INS5_IJNSA_ILi8EEESG_EEENS5_IJSG_SB_EEEEEEEvNS4_8identityES12_S1C_vS1D_EENS_8epilogue10collective6detail29Sm90TmaWarpSpecializedAdapterINS1G_15DefaultEpilogueISI_SJ_SJ_NS1F_6thread17LinearCombinationISI_Li1EffLNS1K_9ScaleType4KindE0ELNS_15FloatRoundStyleE2ESI_EENS1_15EpilogueDefaultEEEEEvvEEEEvNT_6ParamsE,(.L_x_134 - _ZN7cutlass13device_kernelINS_4gemm6kernel13GemmUniversalIN4cute5tupleIJiiiiEEENS1_10collective13CollectiveMmaINS1_34MainloopSm90TmaGmmaWarpSpecializedILi6ENS5_IJNS4_1CILi1EEESB_SB_EEENS1_35KernelTmaWarpSpecializedCooperativeEEENS5_IJNSA_ILi128EEENSA_ILi64EEESG_EEENS_10bfloat16_tENS5_IJlSB_lEEESI_SJ_NS4_8TiledMMAINS4_8MMA_AtomIJNS4_4SM904GMMA27MMA_64x64x16_F32BF16BF16_SSILNSN_5MajorE0ELSP_0ELNSN_7ScaleInE1ELSQ_1EEEEEENS4_6LayoutINS5_IJNSA_ILi2EEESB_SB_EEENS5_IJSB_NSA_ILi0EEESW_EEEEENS5_IJNS4_10UnderscoreESZ_SZ_EEEEENS4_13SM90_TMA_LOADENS4_14ComposedLayoutINS4_7SwizzleILi3ELi4ELi3EEENS4_18smem_ptr_flag_bitsILi16EEENST_INS5_IJNSA_ILi8EEESG_EEENS5_IJSG_SB_EEEEEEEvNS4_8identityES12_S1C_vS1D_EENS_8epilogue10collective6detail29Sm90TmaWarpSpecializedAdapterINS1G_15DefaultEpilogueISI_SJ_SJ_NS1F_6thread17LinearCombinationISI_Li1EffLNS1K_9ScaleType4KindE0ELNS_15FloatRoundStyleE2ESI_EENS1_15EpilogueDefaultEEEEEvvEEEEvNT_6ParamsE)
        .other          _ZN7cutlass13device_kernelINS_4gemm6kernel13GemmUniversalIN4cute5tupleIJiiiiEEENS1_10collective13CollectiveMmaINS1_34MainloopSm90TmaGmmaWarpSpecializedILi6ENS5_IJNS4_1CILi1EEESB_SB_EEENS1_35KernelTmaWarpSpecializedCooperativeEEENS5_IJNSA_ILi128EEENSA_ILi64EEESG_EEENS_10bfloat16_tENS5_IJlSB_lEEESI_SJ_NS4_8TiledMMAINS4_8MMA_AtomIJNS4_4SM904GMMA27MMA_64x64x16_F32BF16BF16_SSILNSN_5MajorE0ELSP_0ELNSN_7ScaleInE1ELSQ_1EEEEEENS4_6LayoutINS5_IJNSA_ILi2EEESB_SB_EEENS5_IJSB_NSA_ILi0EEESW_EEEEENS5_IJNS4_10UnderscoreESZ_SZ_EEEEENS4_13SM90_TMA_LOADENS4_14ComposedLayoutINS4_7SwizzleILi3ELi4ELi3EEENS4_18smem_ptr_flag_bitsILi16EEENST_INS5_IJNSA_ILi8EEESG_EEENS5_IJSG_SB_EEEEEEEvNS4_8identityES12_S1C_vS1D_EENS_8epilogue10collective6detail29Sm90TmaWarpSpecializedAdapterINS1G_15DefaultEpilogueISI_SJ_SJ_NS1F_6thread17LinearCombinationISI_Li1EffLNS1K_9ScaleType4KindE0ELNS_15FloatRoundStyleE2ESI_EENS1_15EpilogueDefaultEEEEEvvEEEEvNT_6ParamsE,@"STO_CUDA_ENTRY STV_DEFAULT"
_ZN7cutlass13device_kernelINS_4gemm6kernel13GemmUniversalIN4cute5tupleIJiiiiEEENS1_10collective13CollectiveMmaINS1_34MainloopSm90TmaGmmaWarpSpecializedILi6ENS5_IJNS4_1CILi1EEESB_SB_EEENS1_35KernelTmaWarpSpecializedCooperativeEEENS5_IJNSA_ILi128EEENSA_ILi64EEESG_EEENS_10bfloat16_tENS5_IJlSB_lEEESI_SJ_NS4_8TiledMMAINS4_8MMA_AtomIJNS4_4SM904GMMA27MMA_64x64x16_F32BF16BF16_SSILNSN_5MajorE0ELSP_0ELNSN_7ScaleInE1ELSQ_1EEEEEENS4_6LayoutINS5_IJNSA_ILi2EEESB_SB_EEENS5_IJSB_NSA_ILi0EEESW_EEEEENS5_IJNS4_10UnderscoreESZ_SZ_EEEEENS4_13SM90_TMA_LOADENS4_14ComposedLayoutINS4_7SwizzleILi3ELi4ELi3EEENS4_18smem_ptr_flag_bitsILi16EEENST_INS5_IJNSA_ILi8EEESG_EEENS5_IJSG_SB_EEEEEEEvNS4_8identityES12_S1C_vS1D_EENS_8epilogue10collective6detail29Sm90TmaWarpSpecializedAdapterINS1G_15DefaultEpilogueISI_SJ_SJ_NS1F_6thread17LinearCombinationISI_Li1EffLNS1K_9ScaleType4KindE0ELNS_15FloatRoundStyleE2ESI_EENS1_15EpilogueDefaultEEEEEvvEEEEvNT_6ParamsE:
[----:B------:R-:W0:Y:S01]  /*0000*/  LDC R1, c[0x0][0x28] ;  /* 0x00000a00ff017b82 */ /* 0x000e220000000800 */
[----:B------:R-:W1:Y:S01]  /*0010*/  S2R R18, SR_TID.X ;  /* 0x0000000000127919 */ /* 0x000e620000002100 */
[----:B------:R-:W-:Y:S01]  /*0020*/  ELECT P0, URZ, PT ;  /* 0x00000000003f782f */ /* 0x000fe20003800000 */
[----:B------:R-:W-:Y:S01]  /*0030*/  BSSY B0, `(.L_x_0) ;  /* 0x000000f000007945 */ /* 0x000fe20003800000 */
[--C-:B-1----:R-:W-:Y:S02]  /*0040*/  SHF.R.U32.HI R0, RZ, 0x5, R18.reuse ;  /* 0x00000005ff007819 */ /* 0x102fe40000011612 */
[----:B------:R-:W-:-:S03]  /*0050*/  SHF.R.U32.HI R22, RZ, 0x7, R18 ;  /* 0x00000007ff167819 */ /* 0x000fc60000011612 */
[----:B------:R-:W1:Y:S04]  /*0060*/  SHFL.IDX PT, R5, R0, RZ, 0x1f ;  /* 0x00001fff00057589 */ /* 0x000e6800000e0000 */
[----:B------:R2:W3:Y:S01]  /*0070*/  SHFL.IDX PT, R8, R22, RZ, 0x1f ;  /* 0x00001fff16087589 */ /* 0x0004e200000e0000 */
[----:B-1----:R-:W-:-:S13]  /*0080*/  ISETP.NE.OR P0, PT, R5, RZ, !P0 ;  /* 0x000000ff0500720c */ /* 0x002fda0004705670 */
[----:B0-23--:R-:W-:Y:S05]  /*0090*/  @P0 BRA `(.L_x_1) ;  /* 0x0000000000200947 */ /* 0x00dfea0003800000 */
[----:B------:R-:W-:Y:S02]  /*00a0*/  ULDC.64 UR4, c[0x0][0x198] ;  /* 0x0000660000047ab9 */ /* 0x000fe40000000a00 */
[----:B------:R-:W-:Y:S02]  /*00b0*/  UIADD3 UR6, UP0, UR4, 0xf0, URZ ;  /* 0x000000f004067890 */ /* 0x000fe4000ff1e03f */
[----:B------:R-:W-:Y:S02]  /*00c0*/  UIADD3 UR4, UP1, UR4, 0x1f0, URZ ;  /* 0x000001f004047890 */ /* 0x000fe4000ff3e03f */
[----:B------:R-:W-:Y:S02]  /*00d0*/  UIADD3.X UR7, URZ, UR5, URZ, UP0, !UPT ;  /* 0x000000053f077290 */ /* 0x000fe400087fe43f */
[----:B------:R-:W-:-:S07]  /*00e0*/  UIADD3.X UR5, URZ, UR5, URZ, UP1, !UPT ;  /* 0x000000053f057290 */ /* 0x000fce0008ffe43f */
[----:B------:R0:W-:Y:S02]  /*00f0*/  UTMACCTL.PF [UR6] ;  /* 0x00000000060079b9 */ /* 0x0001e40008040000 */
[----:B------:R0:W-:Y:S02]  /*0100*/  UTMACCTL.PF [UR4] ;  /* 0x00000000040079b9 */ /* 0x0001e40008040000 */
[----:B0-----:R-:W-:Y:S01]  /*0110*/  NOP ;  /* 0x0000000000007918 */ /* 0x001fe20000000000 */
.L_x_1:
[----:B------:R-:W-:Y:S05]  /*0120*/  BSYNC B0 ;  /* 0x0000000000007941 */ /* 0x000fea0003800000 */
.L_x_0:
[----:B------:R-:W0:Y:S02]  /*0130*/  SHFL.IDX PT, R2, R0, RZ, 0x1f ;  /* 0x00001fff00027589 */ /* 0x000e2400000e0000 */
[----:B0-----:R-:W-:-:S13]  /*0140*/  ISETP.NE.AND P0, PT, R2, RZ, PT ;  /* 0x000000ff0200720c */ /* 0x001fda0003f05270 */
[----:B------:R-:W-:Y:S05]  /*0150*/  @P0 BRA `(.L_x_2) ;  /* 0x0000000000680947 */ /* 0x000fea0003800000 */
[----:B------:R-:W0:Y:S01]  /*0160*/  S2UR UR8, SR_CgaCtaId ;  /* 0x00000000000879c3 */ /* 0x000e220000008800 */
[----:B------:R-:W-:Y:S01]  /*0170*/  UMOV UR4, 0x400 ;  /* 0x0000040000047882 */ /* 0x000fe20000000000 */
[----:B------:R-:W-:Y:S01]  /*0180*/  UMOV UR5, 0x1 ;  /* 0x0000000100057882 */ /* 0x000fe20000000000 */
[----:B------:R-:W-:Y:S01]  /*0190*/  UMOV UR6, 0x100 ;  /* 0x0000010000067882 */ /* 0x000fe20000000000 */
[----:B------:R-:W-:Y:S01]  /*01a0*/  ELECT P0, URZ, PT ;  /* 0x00000000003f782f */ /* 0x000fe20003800000 */
[----:B------:R-:W-:-:S04]  /*01b0*/  UIADD3 UR6, -UR6, 0x100000, URZ ;  /* 0x0010000006067890 */ /* 0x000fc8000fffe13f */
[----:B------:R-:W-:Y:S02]  /*01c0*/  USHF.L.U32 UR7, UR6, 0xb, URZ ;  /* 0x0000000b06077899 */ /* 0x000fe4000800063f */
[----:B------:R-:W-:Y:S02]  /*01d0*/  USHF.L.U32 UR6, UR6, 0x1, URZ ;  /* 0x0000000106067899 */ /* 0x000fe4000800063f */
[----:B0-----:R-:W-:Y:S02]  /*01e0*/  ULEA UR8, UR8, UR4, 0x18 ;  /* 0x0000000408087291 */ /* 0x001fe4000f8ec03f */
[----:B------:R-:W-:-:S04]  /*01f0*/  UIADD3 UR4, -UR5, 0x100000, URZ ;  /* 0x0010000005047890 */ /* 0x000fc8000fffe13f */
[----:B------:R-:W-:Y:S02]  /*0200*/  USHF.L.U32 UR5, UR4, 0xb, URZ ;  /* 0x0000000b04057899 */ /* 0x000fe4000800063f */
[----:B------:R-:W-:Y:S01]  /*0210*/  USHF.L.U32 UR4, UR4, 0x1, URZ ;  /* 0x0000000104047899 */ /* 0x000fe2000800063f */
[----:B------:R-:W0:Y:S11]  /*0220*/  FENCE.VIEW.ASYNC.S ;  /* 0x00000000000073c6 */ /* 0x000e360000000000 */
[----:B0-----:R0:W1:Y:S01]  /*0230*/  SYNCS.EXCH.64 URZ, [UR8], UR4 ;  /* 0x00000004083f75b2 */ /* 0x0010620008000100 */
[----:B------:R0:W2:Y:S01]  /*0240*/  SYNCS.EXCH.64 URZ, [UR8+0x30], UR6 ;  /* 0x00003006083f75b2 */ /* 0x0000a20008000100 */
[----:B------:R0:W3:Y:S01]  /*0250*/  SYNCS.EXCH.64 URZ, [UR8+0x8], UR4 ;  /* 0x00000804083f75b2 */ /* 0x0000e20008000100 */
[----:B------:R0:W4:Y:S01]  /*0260*/  SYNCS.EXCH.64 URZ, [UR8+0x38], UR6 ;  /* 0x00003806083f75b2 */ /* 0x0001220008000100 */
[----:B------:R0:W0:Y:S01]  /*0270*/  SYNCS.EXCH.64 URZ, [UR8+0x10], UR4 ;  /* 0x00001004083f75b2 */ /* 0x0000220008000100 */
[----:B------:R0:W0:Y:S01]  /*0280*/  SYNCS.EXCH.64 URZ, [UR8+0x40], UR6 ;  /* 0x00004006083f75b2 */ /* 0x0000220008000100 */
[----:B------:R0:W0:Y:S01]  /*0290*/  SYNCS.EXCH.64 URZ, [UR8+0x18], UR4 ;  /* 0x00001804083f75b2 */ /* 0x0000220008000100 */
[----:B------:R0:W0:Y:S01]  /*02a0*/  SYNCS.EXCH.64 URZ, [UR8+0x48], UR6 ;  /* 0x00004806083f75b2 */ /* 0x0000220008000100 */
[----:B------:R0:W0:Y:S01]  /*02b0*/  SYNCS.EXCH.64 URZ, [UR8+0x20], UR4 ;  /* 0x00002004083f75b2 */ /* 0x0000220008000100 */
[----:B------:R0:W0:Y:S01]  /*02c0*/  SYNCS.EXCH.64 URZ, [UR8+0x50], UR6 ;  /* 0x00005006083f75b2 */ /* 0x0000220008000100 */
[----:B------:R0:W0:Y:S01]  /*02d0*/  SYNCS.EXCH.64 URZ, [UR8+0x28], UR4 ;  /* 0x00002804083f75b2 */ /* 0x0000220008000100 */
[----:B------:R0:W0:Y:S01]  /*02e0*/  SYNCS.EXCH.64 URZ, [UR8+0x58], UR6 ;  /* 0x00005806083f75b2 */ /* 0x0000220008000100 */
[----:B------:R-:W-:Y:S01]  /*02f0*/  NOP ;  /* 0x0000000000007918 */ /* 0x000fe20000000000 */
.L_x_2:
[----:B------:R-:W5:Y:S01]  /*0300*/  SHFL.IDX PT, R0, R0, RZ, 0x1f ;  /* 0x00001fff00007589 */ /* 0x000f6200000e0000 */
[----:B------:R-:W-:Y:S01]  /*0310*/  ELECT P0, URZ, PT ;  /* 0x00000000003f782f */ /* 0x000fe20003800000 */
[----:B------:R-:W1:Y:S01]  /*0320*/  LDC R2, c[0x0][0x65c] ;  /* 0x00019700ff027b82 */ /* 0x000e620000000800 */
[----:B------:R-:W-:Y:S01]  /*0330*/  SHF.R.S32.HI R6, RZ, 0x1f, R5 ;  /* 0x0000001fff067819 */ /* 0x000fe20000011405 */
[----:B------:R-:W2:Y:S01]  /*0340*/  S2R R3, SR_CTAID.Y ;  /* 0x0000000000037919 */ /* 0x000ea20000002600 */
[----:B0-----:R-:W-:Y:S01]  /*0350*/  UMOV UR4, 0x20 ;  /* 0x0000002000047882 */ /* 0x001fe20000000000 */
[----:B------:R-:W-:Y:S01]  /*0360*/  ISETP.NE.AND P2, PT, R8, RZ, PT ;  /* 0x000000ff0800720c */ /* 0x000fe20003f45270 */
[----:B------:R-:W-:Y:S01]  /*0370*/  NOP ;  /* 0x0000000000007918 */ /* 0x000fe20000000000 */
[----:B------:R-:W0:Y:S01]  /*0380*/  S2R R4, SR_CTAID.X ;  /* 0x0000000000047919 */ /* 0x000e220000002500 */
[----:B------:R-:W-:Y:S01]  /*0390*/  LEA.HI R6, R6, R5, RZ, 0x2 ;  /* 0x0000000506067211 */ /* 0x000fe200078f10ff */
[----:B------:R-:W-:Y:S01]  /*03a0*/  NOP ;  /* 0x0000000000007918 */ /* 0x000fe20000000000 */
[----:B-----5:R-:W-:-:S02]  /*03b0*/  ISETP.NE.OR P0, PT, R0, RZ, !P0 ;  /* 0x000000ff0000720c */ /* 0x020fc40004705670 */
[----:B-1----:R-:W-:-:S04]  /*03c0*/  ISETP.NE.AND P3, PT, R2, 0x1, PT ;  /* 0x000000010200780c */ /* 0x002fc80003f65270 */
[----:B------:R-:W-:Y:S02]  /*03d0*/  P2R R0, PR, RZ, 0x8 ;  /* 0x00000008ff007803 */ /* 0x000fe40000000000 */
[----:B------:R-:W-:-:S05]  /*03e0*/  LOP3.LUT R0, R6, 0xfffffffc, RZ, 0xc0, !PT ;  /* 0xfffffffc06007812 */ /* 0x000fca00078ec0ff */
[----:B------:R-:W-:Y:S01]  /*03f0*/  VOTEU.ALL UP0, P0 ;  /* 0x00000000003f7886 */ /* 0x000fe20000000000 */
[----:B------:R-:W-:Y:S01]  /*0400*/  IMAD.IADD R0, R5, 0x1, -R0 ;  /* 0x0000000105007824 */ /* 0x000fe200078e0a00 */
[----:B------:R-:W0:Y:S01]  /*0410*/  @P3 LDC R17, c[0x0][0x10] ;  /* 0x00000400ff113b82 */ /* 0x000e220000000800 */
[----:B------:R-:W-:Y:S01]  /*0420*/  VOTEU.ALL UP1, P0 ;  /* 0x00000000003f7886 */ /* 0x000fe20000020000 */
[----:B--2---:R-:W-:Y:S01]  /*0430*/  @P3 IMAD.MOV.U32 R6, RZ, RZ, R3 ;  /* 0x000000ffff063224 */ /* 0x004fe200078e0003 */
[----:B------:R-:W-:Y:S01]  /*0440*/  @!UP0 UMOV UR6, 0x400 ;  /* 0x0000040000068882 */ /* 0x000fe20000000000 */
[----:B------:R-:W-:-:S04]  /*0450*/  @!UP0 UIADD3 UR4, -UR4, 0x100000, URZ ;  /* 0x0010000004048890 */ /* 0x000fc8000fffe13f */
[----:B------:R-:W-:Y:S02]  /*0460*/  @!UP0 USHF.L.U32 UR5, UR4, 0xb, URZ ;  /* 0x0000000b04058899 */ /* 0x000fe4000800063f */
[----:B------:R-:W-:Y:S01]  /*0470*/  @!UP0 USHF.L.U32 UR4, UR4, 0x1, URZ ;  /* 0x0000000104048899 */ /* 0x000fe2000800063f */
[----:B------:R-:W-:Y:S02]  /*0480*/  @P3 IMAD.MOV.U32 R7, RZ, RZ, RZ ;  /* 0x000000ffff073224 */ /* 0x000fe400078e00ff */
[----:B------:R-:W-:Y:S01]  /*0490*/  IMAD.MOV.U32 R5, RZ, RZ, RZ ;  /* 0x000000ffff057224 */ /* 0x000fe200078e00ff */
[----:B------:R-:W1:Y:S01]  /*04a0*/  @!UP0 S2UR UR7, SR_CgaCtaId ;  /* 0x00000000000789c3 */ /* 0x000e620000008800 */
[----:B------:R-:W-:-:S07]  /*04b0*/  @P3 IMAD.MOV.U32 R11, RZ, RZ, RZ ;  /* 0x000000ffff0b3224 */ /* 0x000fce00078e00ff */
[----:B------:R-:W2:Y:S01]  /*04c0*/  @!P3 LDC R9, c[0x0][0xc] ;  /* 0x00000300ff09bb82 */ /* 0x000ea20000000800 */
[----:B0-----:R-:W-:-:S04]  /*04d0*/  @P3 IMAD.WIDE.U32 R16, R4, R17, R6 ;  /* 0x0000001104103225 */ /* 0x001fc800078e0006 */
[----:B------:R-:W-:Y:S01]  /*04e0*/  @P3 IMAD.IADD R17, R17, 0x1, R11 ;  /* 0x0000000111113824 */ /* 0x000fe200078e020b */
[----:B-1----:R-:W-:Y:S01]  /*04f0*/  @!UP0 ULEA UR6, UR7, UR6, 0x18 ;  /* 0x0000000607068291 */ /* 0x002fe2000f8ec03f */
[----:B------:R-:W-:Y:S01]  /*0500*/  VOTEU.ALL UP0, P0 ;  /* 0x00000000003f7886 */ /* 0x000fe20000000000 */
[----:B------:R-:W-:-:S04]  /*0510*/  ISETP.NE.AND P0, PT, R0, 0x3, PT ;  /* 0x000000030000780c */ /* 0x000fc80003f05270 */
[----:B------:R-:W-:Y:S01]  /*0520*/  ISETP.EQ.OR P0, PT, R0, RZ, !P0 ;  /* 0x000000ff0000720c */ /* 0x000fe20004702670 */
[----:B--2---:R-:W-:-:S03]  /*0530*/  @!P3 IMAD.WIDE.U32 R6, R9, R3, R4 ;  /* 0x000000030906b225 */ /* 0x004fc600078e0004 */
[C---:B------:R-:W-:Y:S01]  /*0540*/  ISETP.EQ.AND P0, PT, R8.reuse, RZ, P0 ;  /* 0x000000ff0800720c */ /* 0x040fe20000702270 */
[----:B------:R-:W-:Y:S01]  /*0550*/  VIADD R8, R8, 0xffffffff ;  /* 0xffffffff08087836 */ /* 0x000fe20000000000 */
[----:B------:R-:W0:Y:S02]  /*0560*/  FENCE.VIEW.ASYNC.S ;  /* 0x00000000000073c6 */ /* 0x000e240000000000 */
[----:B0-----:R0:W3:Y:S01]  /*0570*/  @!UP0 SYNCS.EXCH.64 URZ, [UR6+0x70], UR4 ;  /* 0x00007004063f85b2 */ /* 0x0010e20008000100 */
[----:B------:R-:W-:Y:S01]  /*0580*/  @!P3 IMAD.MOV.U32 R16, RZ, RZ, R6 ;  /* 0x000000ffff10b224 */ /* 0x000fe200078e0006 */
[----:B------:R-:W-:Y:S01]  /*0590*/  SEL R19, RZ, 0x1, !P0 ;  /* 0x00000001ff137807 */ /* 0x000fe20004000000 */
[----:B------:R-:W-:Y:S01]  /*05a0*/  @!P3 IMAD.MOV.U32 R17, RZ, RZ, R7 ;  /* 0x000000ffff11b224 */ /* 0x000fe200078e0007 */
[----:B------:R-:W-:-:S04]  /*05b0*/  ISETP.GE.U32.AND P1, PT, R8, 0x2, PT ;  /* 0x000000020800780c */ /* 0x000fc80003f26070 */
[----:B------:R-:W-:Y:S01]  /*05c0*/  SEL R19, R19, 0x2, P1 ;  /* 0x0000000213137807 */ /* 0x000fe20000800000 */
[----:B------:R0:W3:Y:S01]  /*05d0*/  @!UP1 SYNCS.EXCH.64 URZ, [UR6+0x78], UR4 ;  /* 0x00007804063f95b2 */ /* 0x0000e20008000100 */
[----:B------:R-:W-:Y:S01]  /*05e0*/  NOP ;  /* 0x0000000000007918 */ /* 0x000fe20000000000 */
[----:B---34-:R-:W-:Y:S06]  /*05f0*/  BAR.SYNC.DEFER_BLOCKING 0x0 ;  /* 0x0000000000007b1d */ /* 0x018fec0000010000 */
[----:B------:R-:W-:Y:S05]  /*0600*/  @!P2 BRA `(.L_x_3) ;  /* 0x00000040001ca947 */ /* 0x000fea0003800000 */
[----:B------:R-:W-:-:S13]  /*0610*/  ISETP.GT.U32.AND P0, PT, R8, 0x1, PT ;  /* 0x000000010800780c */ /* 0x000fda0003f04070 */
[----:B0-----:R-:W-:Y:S05]  /*0620*/  @P0 EXIT ;  /* 0x000000000000094d */ /* 0x001fea0003800000 */
[----:B------:R-:W-:Y:S01]  /*0630*/  ULDC.64 UR4, c[0x0][0x650] ;  /* 0x0001940000047ab9 */ /* 0x000fe20000000a00 */
[----:B------:R-:W-:Y:S01]  /*0640*/  PRMT R0, RZ, 0x7610, R0 ;  /* 0x00007610ff007816 */ /* 0x000fe20000000000 */
[----:B------:R-:W-:Y:S01]  /*0650*/  IMAD.MOV.U32 R58, RZ, RZ, -0x1 ;  /* 0xffffffffff3a7424 */ /* 0x000fe200078e00ff */
[----:B------:R-:W-:Y:S01]  /*0660*/  ISETP.GE.U32.AND P0, PT, R16, UR4, PT ;  /* 0x0000000410007c0c */ /* 0x000fe2000bf06070 */
[----:B------:R-:W-:Y:S02]  /*0670*/  IMAD.MOV.U32 R59, RZ, RZ, -0x1 ;  /* 0xffffffffff3b7424 */ /* 0x000fe400078e00ff */
[----:B------:R-:W-:Y:S01]  /*0680*/  IMAD.MOV.U32 R57, RZ, RZ, -0x1 ;  /* 0xffffffffff397424 */ /* 0x000fe200078e00ff */
[----:B------:R-:W-:-:S13]  /*0690*/  ISETP.GE.U32.AND.EX P0, PT, R17, UR5, PT, P0 ;  /* 0x0000000511007c0c */ /* 0x000fda000bf06100 */
[----:B------:R-:W-:Y:S05]  /*06a0*/  @P0 BRA `(.L_x_4) ;  /* 0x0000000400540947 */ /* 0x000fea0003800000 */
[----:B------:R-:W0:Y:S01]  /*06b0*/  LDC.64 R14, c[0x0][0x628] ;  /* 0x00018a00ff0e7b82 */ /* 0x000e220000000a00 */
[----:B------:R-:W-:Y:S02]  /*06c0*/  IMAD.MOV.U32 R6, RZ, RZ, R16 ;  /* 0x000000ffff067224 */ /* 0x000fe400078e0010 */
[----:B------:R-:W-:-:S05]  /*06d0*/  IMAD.MOV.U32 R7, RZ, RZ, R17 ;  /* 0x000000ffff077224 */ /* 0x000fca00078e0011 */
[----:B------:R-:W1:Y:S08]  /*06e0*/  LDC R0, c[0x0][0x630] ;  /* 0x00018c00ff007b82 */ /* 0x000e700000000800 */
[----:B------:R-:W2:Y:S01]  /*06f0*/  LDC.64 R20, c[0x0][0x620] ;  /* 0x00018800ff147b82 */ /* 0x000ea20000000a00 */
[----:B0-----:R-:W-:-:S04]  /*0700*/  ISETP.NE.U32.AND P0, PT, R14, RZ, PT ;  /* 0x000000ff0e00720c */ /* 0x001fc80003f05070 */
[----:B------:R-:W-:-:S13]  /*0710*/  ISETP.NE.AND.EX P0, PT, R15, RZ, PT, P0 ;  /* 0x000000ff0f00720c */ /* 0x000fda0003f05300 */
[----:B-12---:R-:W-:Y:S05]  /*0720*/  @!P0 BRA `(.L_x_5) ;  /* 0x0000000000288947 */ /* 0x006fea0003800000 */
[----:B------:R-:W0:Y:S02]  /*0730*/  LDC R11, c[0x0][0x634] ;  /* 0x00018d00ff0b7b82 */ /* 0x000e240000000800 */
[----:B0-----:R-:W-:-:S05]  /*0740*/  IADD3 R11, P0, R16, R11, RZ ;  /* 0x0000000b100b7210 */ /* 0x001fca0007f1e0ff */
[----:B------:R-:W-:-:S04]  /*0750*/  IMAD.X R13, RZ, RZ, R17, P0 ;  /* 0x000000ffff0d7224 */ /* 0x000fc800000e0611 */
[----:B------:R-:W-:-:S04]  /*0760*/  IMAD.WIDE.U32 R6, R13, R14, RZ ;  /* 0x0000000e0d067225 */ /* 0x000fc800078e00ff */
[----:B------:R-:W-:-:S04]  /*0770*/  IMAD.WIDE.U32 R8, P0, R11, R15, R6 ;  /* 0x0000000f0b087225 */ /* 0x000fc80007800006 */
[----:B------:R-:W-:-:S04]  /*0780*/  IMAD.WIDE.U32 R6, R11, R14, RZ ;  /* 0x0000000e0b067225 */ /* 0x000fc800078e00ff */
[----:B------:R-:W-:Y:S01]  /*0790*/  IMAD.X R11, RZ, RZ, RZ, P0 ;  /* 0x000000ffff0b7224 */ /* 0x000fe200000e06ff */
[----:B------:R-:W-:Y:S01]  /*07a0*/  IADD3 RZ, P0, R7, R8, RZ ;  /* 0x0000000807ff7210 */ /* 0x000fe20007f1e0ff */
[----:B------:R-:W-:-:S04]  /*07b0*/  IMAD.MOV.U32 R10, RZ, RZ, R9 ;  /* 0x000000ffff0a7224 */ /* 0x000fc800078e0009 */
[----:B------:R-:W-:-:S08]  /*07c0*/  IMAD.WIDE.U32.X R6, R13, R15, R10, P0 ;  /* 0x0000000f0d067225 */ /* 0x000fd000000e040a */
.L_x_5:
[-CC-:B------:R-:W-:Y:S01]  /*07d0*/  SHF.R.U64 R57, R6, R0.reuse, R7.reuse ;  /* 0x0000000006397219 */ /* 0x180fe20000001207 */
[----:B------:R-:W0:Y:S01]  /*07e0*/  LDC R10, c[0x0][0x618] ;  /* 0x00018600ff0a7b82 */ /* 0x000e220000000800 */
[----:B------:R-:W-:Y:S01]  /*07f0*/  SHF.R.U32.HI R5, RZ, R0, R7 ;  /* 0x00000000ff057219 */ /* 0x000fe20000011607 */
[----:B------:R-:W-:Y:S01]  /*0800*/  ULDC UR4, c[0x0][0x150] ;  /* 0x0000540000047ab9 */ /* 0x000fe20000000800 */
[----:B------:R-:W-:Y:S02]  /*0810*/  IADD3 R9, P0, RZ, -R57, RZ ;  /* 0x80000039ff097210 */ /* 0x000fe40007f1e0ff */
[----:B------:R-:W-:-:S03]  /*0820*/  I2FP.F32.U32 R0, R4 ;  /* 0x0000000400007245 */ /* 0x000fc60000201000 */
[----:B------:R-:W1:Y:S01]  /*0830*/  LDC.64 R28, c[0x0][0x640] ;  /* 0x00019000ff1c7b82 */ /* 0x000e620000000a00 */
[----:B------:R-:W-:Y:S02]  /*0840*/  IMAD.X R11, RZ, RZ, ~R5, P0 ;  /* 0x000000ffff0b7224 */ /* 0x000fe400000e0e05 */
[----:B------:R-:W-:Y:S01]  /*0850*/  FMUL R0, R0, UR4 ;  /* 0x0000000400007c20 */ /* 0x000fe20008400000 */
[----:B------:R-:W-:Y:S01]  /*0860*/  IMAD.WIDE.U32 R6, R9, R20, R16 ;  /* 0x0000001409067225 */ /* 0x000fe200078e0010 */
[----:B------:R-:W-:-:S03]  /*0870*/  ULDC UR4, c[0x0][0x154] ;  /* 0x0000550000047ab9 */ /* 0x000fc60000000800 */
[----:B------:R-:W-:Y:S01]  /*0880*/  IMAD R8, R11, R20, RZ ;  /* 0x000000140b087224 */ /* 0x000fe200078e02ff */
[----:B------:R-:W2:Y:S01]  /*0890*/  LDC R5, c[0x0][0x144] ;  /* 0x00005100ff057b82 */ /* 0x000ea20000000800 */
[----:B------:R-:W3:Y:S02]  /*08a0*/  F2I.U32.TRUNC.NTZ R0, R0 ;  /* 0x0000000000007305 */ /* 0x000ee4000020f000 */
[----:B------:R-:W-:-:S04]  /*08b0*/  IMAD R9, R9, R21, R8 ;  /* 0x0000001509097224 */ /* 0x000fc800078e0208 */
[----:B------:R-:W-:Y:S01]  /*08c0*/  IMAD.IADD R7, R7, 0x1, R9 ;  /* 0x0000000107077824 */ /* 0x000fe200078e0209 */
[----:B------:R-:W4:Y:S01]  /*08d0*/  LDC R12, c[0x0][0x608] ;  /* 0x00018200ff0c7b82 */ /* 0x000f220000000800 */
[----:B------:R-:W-:-:S03]  /*08e0*/  IMAD.MOV.U32 R9, RZ, RZ, -0x1 ;  /* 0xffffffffff097424 */ /* 0x000fc600078e00ff */
[-CC-:B0-----:R-:W-:Y:S02]  /*08f0*/  SHF.R.U64 R20, R6, R10.reuse, R7.reuse ;  /* 0x0000000a06147219 */ /* 0x181fe40000001207 */
[----:B------:R-:W-:Y:S02]  /*0900*/  I2FP.F32.U32 R6, R3 ;  /* 0x0000000300067245 */ /* 0x000fe40000201000 */
[----:B------:R-:W0:Y:S01]  /*0910*/  LDC R26, c[0x0][0x658] ;  /* 0x00019600ff1a7b82 */ /* 0x000e220000000800 */
[----:B-1----:R-:W-:Y:S01]  /*0920*/  ISETP.NE.U32.AND P0, PT, R28, RZ, PT ;  /* 0x000000ff1c00720c */ /* 0x002fe20003f05070 */
[----:B---3--:R-:W-:Y:S01]  /*0930*/  IMAD.MOV R8, RZ, RZ, -R0 ;  /* 0x000000ffff087224 */ /* 0x008fe200078e0a00 */
[----:B------:R-:W-:Y:S01]  /*0940*/  SHF.R.U32.HI R7, RZ, R10, R7 ;  /* 0x0000000aff077219 */ /* 0x000fe20000011607 */
[----:B------:R-:W-:Y:S01]  /*0950*/  FMUL R6, R6, UR4 ;  /* 0x0000000406067c20 */ /* 0x000fe20008400000 */
[----:B------:R-:W-:-:S03]  /*0960*/  ISETP.NE.AND.EX P0, PT, R29, RZ, PT, P0 ;  /* 0x000000ff1d00720c */ /* 0x000fc60003f05300 */
[----:B------:R-:W1:Y:S01]  /*0970*/  LDC R14, c[0x0][0x148] ;  /* 0x00005200ff0e7b82 */ /* 0x000e620000000800 */
[----:B--2---:R-:W-:-:S07]  /*0980*/  IMAD R0, R5, R8, R4 ;  /* 0x0000000805007224 */ /* 0x004fce00078e0204 */
[----:B------:R-:W2:Y:S01]  /*0990*/  LDC R24, c[0x0][0x600] ;  /* 0x00018000ff187b82 */ /* 0x000ea20000000800 */
[-CC-:B----4-:R-:W-:Y:S02]  /*09a0*/  SHF.R.U64 R30, R20, R12.reuse, R7.reuse ;  /* 0x0000000c141e7219 */ /* 0x190fe40000001207 */
[----:B------:R-:W-:Y:S01]  /*09b0*/  SHF.R.U32.HI R5, RZ, R12, R7 ;  /* 0x0000000cff057219 */ /* 0x000fe20000011607 */
[----:B------:R-:W-:Y:S01]  /*09c0*/  IMAD.MOV.U32 R7, RZ, RZ, 0x1 ;  /* 0x00000001ff077424 */ /* 0x000fe200078e00ff */
[----:B------:R3:W4:Y:S03]  /*09d0*/  F2I.U32.TRUNC.NTZ R12, R6 ;  /* 0x00000006000c7305 */ /* 0x000726000020f000 */
[----:B------:R-:W1:Y:S01]  /*09e0*/  LDC R15, c[0x0][0x648] ;  /* 0x00019200ff0f7b82 */ /* 0x000e620000000800 */
[-C--:B0-----:R-:W-:Y:S02]  /*09f0*/  SHF.L.U32 R4, R9, R26.reuse, RZ ;  /* 0x0000001a09047219 */ /* 0x081fe400000006ff */
[----:B------:R-:W-:-:S02]  /*0a00*/  SHF.R.U64 R32, R30, R26, R5 ;  /* 0x0000001a1e207219 */ /* 0x000fc40000001205 */
[----:B------:R-:W-:Y:S02]  /*0a10*/  LOP3.LUT R11, RZ, R4, RZ, 0x33, !PT ;  /* 0x00000004ff0b7212 */ /* 0x000fe400078e33ff */
[-C--:B------:R-:W-:Y:S01]  /*0a20*/  SHF.R.U32.HI R5, RZ, R26.reuse, R5 ;  /* 0x0000001aff057219 */ /* 0x080fe20000011605 */
[----:B------:R-:W0:Y:S01]  /*0a30*/  LDC R21, c[0x0][0x638] ;  /* 0x00018e00ff157b82 */ /* 0x000e220000000800 */
[----:B------:R-:W-:Y:S01]  /*0a40*/  SHF.L.U32 R10, R7, R26, RZ ;  /* 0x0000001a070a7219 */ /* 0x000fe200000006ff */
[----:B------:R-:W-:-:S06]  /*0a50*/  IMAD.MOV.U32 R4, RZ, RZ, R32 ;  /* 0x000000ffff047224 */ /* 0x000fcc00078e0020 */
[----:B------:R-:W0:Y:S01]  /*0a60*/  LDC R58, c[0x0][0x610] ;  /* 0x00018400ff3a7b82 */ /* 0x000e220000000800 */
[----:B---34-:R-:W-:Y:S05]  /*0a70*/  @!P0 BRA `(.L_x_6) ;  /* 0x0000000000288947 */ /* 0x018fea0003800000 */
[----:B------:R-:W3:Y:S02]  /*0a80*/  LDC R9, c[0x0][0x64c] ;  /* 0x00019300ff097b82 */ /* 0x000ee40000000800 */
[----:B---3--:R-:W-:-:S05]  /*0a90*/  IADD3 R9, P0, R32, R9, RZ ;  /* 0x0000000920097210 */ /* 0x008fca0007f1e0ff */
        /* <DEDUP_REMOVED lines=8> */
.L_x_6:
[----:B-1----:R-:W-:Y:S01]  /*0b20*/  SHF.R.U64 R4, R4, R15, R5 ;  /* 0x0000000f04047219 */ /* 0x002fe20000001205 */
[----:B--2---:R-:W-:Y:S01]  /*0b30*/  VIADD R5, R24, 0xffffffff ;  /* 0xffffffff18057836 */ /* 0x004fe20000000000 */
[----:B------:R-:W-:Y:S01]  /*0b40*/  LOP3.LUT R11, R30, R11, RZ, 0xc0, !PT ;  /* 0x0000000b1e0b7212 */ /* 0x000fe200078ec0ff */
[----:B------:R-:W-:Y:S02]  /*0b50*/  IMAD.MOV R12, RZ, RZ, -R12 ;  /* 0x000000ffff0c7224 */ /* 0x000fe400078e0a0c */
[----:B------:R-:W-:Y:S01]  /*0b60*/  IMAD.MOV R6, RZ, RZ, -R4 ;  /* 0x000000ffff067224 */ /* 0x000fe200078e0a04 */
[----:B------:R-:W-:Y:S01]  /*0b70*/  LOP3.LUT R5, R20, R5, RZ, 0xc0, !PT ;  /* 0x0000000514057212 */ /* 0x000fe200078ec0ff */
[----:B------:R-:W-:Y:S02]  /*0b80*/  @P3 IMAD R0, R14, R12, R3 ;  /* 0x0000000c0e003224 */ /* 0x000fe400078e0203 */
[----:B------:R-:W-:Y:S02]  /*0b90*/  IMAD R11, R10, R4, R11 ;  /* 0x000000040a0b7224 */ /* 0x000fe400078e020b */
[----:B0-----:R-:W-:-:S02]  /*0ba0*/  IMAD R3, R6, R21, R32 ;  /* 0x0000001506037224 */ /* 0x001fc400078e0220 */
[----:B------:R-:W-:Y:S02]  /*0bb0*/  IMAD R58, R11, R58, R0 ;  /* 0x0000003a0b3a7224 */ /* 0x000fe400078e0200 */
[----:B------:R-:W-:Y:S02]  /*0bc0*/  IMAD R3, R3, R24, R5 ;  /* 0x0000001803037224 */ /* 0x000fe400078e0205 */
[----:B------:R-:W-:-:S03]  /*0bd0*/  IMAD.MOV.U32 R0, RZ, RZ, 0x1 ;  /* 0x00000001ff007424 */ /* 0x000fc600078e00ff */
[----:B------:R-:W-:Y:S02]  /*0be0*/  SEL R59, R3, R58, !P3 ;  /* 0x0000003a033b7207 */ /* 0x000fe40005800000 */
[----:B------:R-:W-:-:S07]  /*0bf0*/  SEL R58, R58, R3, !P3 ;  /* 0x000000033a3a7207 */ /* 0x000fce0005800000 */
.L_x_4:
[----:B------:R-:W-:-:S08]  /*0c00*/  NOP ;  /* 0x0000000000007918 */ /* 0x000fd00000000000 */
[----:B------:R-:W0:Y:S02]  /*0c10*/  USETMAXREG.TRY_ALLOC.CTAPOOL UP0, 0xe8 ;  /* 0x000000e8000079c8 */ /* 0x000e240008000600 */
[----:B0-----:R-:W-:-:S13]  /*0c20*/  PLOP3.LUT P0, PT, PT, PT, UP0, 0x80, 0x0 ;  /* 0x000000000000781c */ /* 0x001fda0003f0f008 */
[----:B------:R-:W-:Y:S05]  /*0c30*/  @!P0 BRA `(.L_x_4) ;  /* 0xfffffffc00f08947 */ /* 0x000fea000383ffff */
[----:B------:R-:W-:Y:S01]  /*0c40*/  ULDC.64 UR4, c[0x0][0x598] ;  /* 0x0001660000047ab9 */ /* 0x000fe20000000a00 */
[----:B------:R-:W-:Y:S01]  /*0c50*/  ULDC.64 UR36, c[0x0][0x208] ;  /* 0x0000820000247ab9 */ /* 0x000fe20000000a00 */
[----:B------:R-:W-:-:S04]  /*0c60*/  ISETP.NE.U32.AND P0, PT, RZ, UR4, PT ;  /* 0x00000004ff007c0c */ /* 0x000fc8000bf05070 */
[----:B------:R-:W-:-:S13]  /*0c70*/  ISETP.NE.AND.EX P0, PT, RZ, UR5, PT, P0 ;  /* 0x00000005ff007c0c */ /* 0x000fda000bf05300 */
[----:B------:R-:W-:Y:S05]  /*0c80*/  @!P0 BRA `(.L_x_7) ;  /* 0x00000000001c8947 */ /* 0x000fea0003800000 */
[----:B------:R-:W0:Y:S02]  /*0c90*/  LDC.64 R4, c[0x0][0x598] ;  /* 0x00016600ff047b82 */ /* 0x000e240000000a00 */
[----:B0-----:R-:W2:Y:S02]  /*0ca0*/  LDG.E.64 R4, desc[UR36][R4.64] ;  /* 0x0000002404047981 */ /* 0x001ea4000c1e1b00 */
[----:B--2---:R-:W-:-:S04]  /*0cb0*/  ISETP.NE.U32.AND P0, PT, R4, RZ, PT ;  /* 0x000000ff0400720c */ /* 0x004fc80003f05070 */
[----:B------:R-:W-:-:S13]  /*0cc0*/  ISETP.NE.AND.EX P0, PT, R5, RZ, PT, P0 ;  /* 0x000000ff0500720c */ /* 0x000fda0003f05300 */
[----:B------:R-:W-:Y:S05]  /*0cd0*/  @!P0 BRA `(.L_x_7) ;  /* 0x0000000000088947 */ /* 0x000fea0003800000 */
[----:B------:R0:W5:Y:S01]  /*0ce0*/  LD.E R23, desc[UR36][R4.64] ;  /* 0x0000002404177980 */ /* 0x000162000c101900 */
[----:B------:R-:W-:Y:S05]  /*0cf0*/  BRA `(.L_x_8) ;  /* 0x0000000000247947 */ /* 0x000fea0003800000 */
.L_x_7:
[----:B------:R-:W-:Y:S02]  /*0d00*/  ULDC.64 UR4, c[0x0][0x588] ;  /* 0x0001620000047ab9 */ /* 0x000fe40000000a00 */
[----:B------:R-:W-:-:S04]  /*0d10*/  ISETP.NE.U32.AND P0, PT, RZ, UR4, PT ;  /* 0x00000004ff007c0c */ /* 0x000fc8000bf05070 */
[----:B------:R-:W-:-:S13]  /*0d20*/  ISETP.NE.AND.EX P0, PT, RZ, UR5, PT, P0 ;  /* 0x00000005ff007c0c */ /* 0x000fda000bf05300 */
[----:B------:R-:W-:Y:S05]  /*0d30*/  @!P0 BRA `(.L_x_9) ;  /* 0x00000000000c8947 */ /* 0x000fea0003800000 */
[----:B------:R-:W0:Y:S02]  /*0d40*/  LDC.64 R4, c[0x0][0x588] ;  /* 0x00016200ff047b82 */ /* 0x000e240000000a00 */
[----:B0-----:R1:W5:Y:S01]  /*0d50*/  LDG.E R23, desc[UR36][R4.64] ;  /* 0x0000002404177981 */ /* 0x001362000c1e1900 */
[----:B------:R-:W-:Y:S05]  /*0d60*/  BRA `(.L_x_8) ;  /* 0x0000000000087947 */ /* 0x000fea0003800000 */
.L_x_9:
[----:B------:R-:W-:Y:S02]  /*0d70*/  ULDC UR4, c[0x0][0x580] ;  /* 0x0001600000047ab9 */ /* 0x000fe40000000800 */
[----:B------:R-:W-:-:S07]  /*0d80*/  IMAD.U32 R23, RZ, RZ, UR4 ;  /* 0x00000004ff177e24 */ /* 0x000fce000f8e00ff */
.L_x_8:
[----:B------:R-:W-:Y:S02]  /*0d90*/  ULDC.64 UR4, c[0x0][0x5a0] ;  /* 0x0001680000047ab9 */ /* 0x000fe40000000a00 */
[----:B------:R-:W-:-:S04]  /*0da0*/  ISETP.NE.U32.AND P0, PT, RZ, UR4, PT ;  /* 0x00000004ff007c0c */ /* 0x000fc8000bf05070 */
[----:B------:R-:W-:-:S13]  /*0db0*/  ISETP.NE.AND.EX P0, PT, RZ, UR5, PT, P0 ;  /* 0x00000005ff007c0c */ /* 0x000fda000bf05300 */
[----:B------:R-:W-:Y:S05]  /*0dc0*/  @!P0 BRA `(.L_x_10) ;  /* 0x00000000001c8947 */ /* 0x000fea0003800000 */
[----:B01----:R-:W0:Y:S02]  /*0dd0*/  LDC.64 R4, c[0x0][0x5a0] ;  /* 0x00016800ff047b82 */ /* 0x003e240000000a00 */
[----:B0-----:R-:W2:Y:S02]  /*0de0*/  LDG.E.64 R4, desc[UR36][R4.64] ;  /* 0x0000002404047981 */ /* 0x001ea4000c1e1b00 */
[----:B--2---:R-:W-:-:S04]  /*0df0*/  ISETP.NE.U32.AND P0, PT, R4, RZ, PT ;  /* 0x000000ff0400720c */ /* 0x004fc80003f05070 */
[----:B------:R-:W-:-:S13]  /*0e00*/  ISETP.NE.AND.EX P0, PT, R5, RZ, PT, P0 ;  /* 0x000000ff0500720c */ /* 0x000fda0003f05300 */
[----:B------:R-:W-:Y:S05]  /*0e10*/  @!P0 BRA `(.L_x_10) ;  /* 0x0000000000088947 */ /* 0x000fea0003800000 */
[----:B------:R0:W5:Y:S01]  /*0e20*/  LD.E R56, desc[UR36][R4.64] ;  /* 0x0000002404387980 */ /* 0x000162000c101900 */
[----:B------:R-:W-:Y:S05]  /*0e30*/  BRA `(.L_x_11) ;  /* 0x0000000000247947 */ /* 0x000fea0003800000 */
.L_x_10:
[----:B------:R-:W-:Y:S02]  /*0e40*/  ULDC.64 UR4, c[0x0][0x590] ;  /* 0x0001640000047ab9 */ /* 0x000fe40000000a00 */
[----:B------:R-:W-:-:S04]  /*0e50*/  ISETP.NE.U32.AND P0, PT, RZ, UR4, PT ;  /* 0x00000004ff007c0c */ /* 0x000fc8000bf05070 */
[----:B------:R-:W-:-:S13]  /*0e60*/  ISETP.NE.AND.EX P0, PT, RZ, UR5, PT, P0 ;  /* 0x00000005ff007c0c */ /* 0x000fda000bf05300 */
[----:B------:R-:W-:Y:S05]  /*0e70*/  @!P0 BRA `(.L_x_12) ;  /* 0x00000000000c8947 */ /* 0x000fea0003800000 */
[----:B01----:R-:W0:Y:S02]  /*0e80*/  LDC.64 R4, c[0x0][0x590] ;  /* 0x00016400ff047b82 */ /* 0x003e240000000a00 */
[----:B0-----:R1:W5:Y:S01]  /*0e90*/  LDG.E R56, desc[UR36][R4.64] ;  /* 0x0000002404387981 */ /* 0x001362000c1e1900 */
[----:B------:R-:W-:Y:S05]  /*0ea0*/  BRA `(.L_x_11) ;  /* 0x0000000000087947 */ /* 0x000fea0003800000 */
.L_x_12:
[----:B------:R-:W-:Y:S02]  /*0eb0*/  ULDC UR4, c[0x0][0x584] ;  /* 0x0001610000047ab9 */ /* 0x000fe40000000800 */
[----:B------:R-:W-:-:S07]  /*0ec0*/  IMAD.U32 R56, RZ, RZ, UR4 ;  /* 0x00000004ff387e24 */ /* 0x000fce000f8e00ff */
.L_x_11:
[----:B------:R-:W-:-:S13]  /*0ed0*/  LOP3.LUT P0, RZ, R0, 0xff, RZ, 0xc0, !PT ;  /* 0x000000ff00ff7812 */ /* 0x000fda000780c0ff */
[----:B------:R-:W-:Y:S05]  /*0ee0*/  @!P0 EXIT ;  /* 0x000000000000894d */ /* 0x000fea0003800000 */
[----:B------:R-:W-:Y:S01]  /*0ef0*/  ULDC UR4, c[0x0][0x28c] ;  /* 0x0000a30000047ab9 */ /* 0x000fe20000000800 */
[----:B------:R-:W-:Y:S01]  /*0f00*/  LOP3.LUT R62, R19, 0x1, RZ, 0xfc, !PT ;  /* 0x00000001133e7812 */ /* 0x000fe200078efcff */
[----:B------:R-:W-:Y:S01]  /*0f10*/  UIADD3 UR4, UR4, 0x3f, URZ ;  /* 0x0000003f04047890 */ /* 0x000fe2000fffe03f */
[----:B------:R-:W-:Y:S01]  /*0f20*/  UMOV UR38, URZ ;  /* 0x0000003f00267c82 */ /* 0x000fe20008000000 */
[----:B------:R-:W-:Y:S02]  /*0f30*/  UMOV UR39, URZ ;  /* 0x0000003f00277c82 */ /* 0x000fe40008000000 */
[----:B------:R-:W-:-:S04]  /*0f40*/  USHF.R.S32.HI UR5, URZ, 0x1f, UR4 ;  /* 0x0000001f3f057899 */ /* 0x000fc80008011404 */
[----:B------:R-:W-:-:S04]  /*0f50*/  ULEA.HI UR5, UR5, UR4, URZ, 0x6 ;  /* 0x0000000405057291 */ /* 0x000fc8000f8f303f */
[----:B------:R-:W-:-:S12]  /*0f60*/  USHF.R.S32.HI UR40, URZ, 0x6, UR5 ;  /* 0x000000063f287899 */ /* 0x000fd80008011405 */
.L_x_94:
[----:B------:R-:W-:Y:S01]  /*0f70*/  LOP3.LUT R0, R18, 0x80, RZ, 0xc0, !PT ;  /* 0x0000008012007812 */ /* 0x000fe200078ec0ff */
[----:B--2---:R-:W2:Y:S01]  /*0f80*/  S2UR UR7, SR_CgaCtaId ;  /* 0x00000000000779c3 */ /* 0x004ea20000008800 */
[----:B------:R-:W-:Y:S02]  /*0f90*/  UMOV UR6, 0x400 ;  /* 0x0000040000067882 */ /* 0x000fe40000000000 */
[----:B------:R-:W-:-:S06]  /*0fa0*/  SHF.R.U32.HI R0, RZ, 0x7, R0 ;  /* 0x00000007ff007819 */ /* 0x000fcc0000011600 */
[----:B---3--:R-:W3:Y:S01]  /*0fb0*/  SHFL.IDX PT, R0, R0, RZ, 0x1f ;  /* 0x00001fff00007589 */ /* 0x008ee200000e0000 */
[----:B--2---:R-:W-:Y:S01]  /*0fc0*/  ULEA UR42, UR7, UR6, 0x18 ;  /* 0x00000006072a7291 */ /* 0x004fe2000f8ec03f */
[----:B---3--:R-:W-:-:S13]  /*0fd0*/  R2UR UR4, R0 ;  /* 0x00000000000472ca */ /* 0x008fda00000e0000 */
[----:B------:R-:W-:-:S04]  /*0fe0*/  ULEA.HI UR5, UR4, UR4, URZ, 0x1 ;  /* 0x0000000404057291 */ /* 0x000fc8000f8f083f */
[----:B------:R-:W-:-:S04]  /*0ff0*/  ULOP3.LUT UR5, UR5, 0x7fffe, URZ, 0xc0, !UPT ;  /* 0x0007fffe05057892 */ /* 0x000fc8000f8ec03f */
[----:B------:R-:W-:-:S03]  /*1000*/  UIADD3 UR5, UR4, -UR5, URZ ;  /* 0x8000000504057290 */ /* 0x000fc6000fffe03f */
[----:B------:R-:W-:Y:S01]  /*1010*/  ULDC UR4, c[0x0][0x28c] ;  /* 0x0000a30000047ab9 */ /* 0x000fe20000000800 */
[----:B------:R-:W-:Y:S01]  /*1020*/  ULEA UR5, UR5, UR42, 0xd ;  /* 0x0000002a05057291 */ /* 0x000fe2000f8e683f */
[----:B------:R-:W-:-:S03]  /*1030*/  ISETP.LT.AND P0, PT, RZ, UR4, PT ;  /* 0x00000004ff007c0c */ /* 0x000fc6000bf01270 */
[----:B------:R-:W-:-:S04]  /*1040*/  UIADD3 UR5, UR5, 0x180, URZ ;  /* 0x0000018005057890 */ /* 0x000fc8000fffe03f */
[----:B------:R-:W-:-:S04]  /*1050*/  USHF.R.U32.HI UR5, URZ, 0x4, UR5 ;  /* 0x000000043f057899 */ /* 0x000fc80008011605 */
[----:B------:R-:W-:Y:S02]  /*1060*/  ULOP3.LUT UR41, UR5, 0x3fff, URZ, 0xc0, !UPT ;  /* 0x00003fff05297892 */ /* 0x000fe4000f8ec03f */
[----:B-1--45:R-:W-:Y:S10]  /*1070*/  @P0 BRA `(.L_x_13) ;  /* 0x0000000000400947 */ /* 0x032ff40003800000 */
[----:B------:R-:W-:Y:S01]  /*1080*/  MOV R0, 0x0 ;  /* 0x0000000000007802 */ /* 0x000fe20000000f00 */
[----:B------:R-:W-:Y:S01]  /*1090*/  ULDC.64 UR4, c[0x4][0x68] ;  /* 0x01001a0000047ab9 */ /* 0x000fe20000000a00 */
[----:B------:R-:W-:Y:S01]  /*10a0*/  ULDC.64 UR6, c[0x4][0x8] ;  /* 0x0100020000067ab9 */ /* 0x000fe20000000a00 */
[----:B01----:R-:W-:Y:S01]  /*10b0*/  IMAD.U32 R4, RZ, RZ, UR4 ;  /* 0x00000004ff047e24 */ /* 0x003fe2000f8e00ff */
[----:B------:R0:W1:Y:S01]  /*10c0*/  LDC.64 R14, c[0x4][R0] ;  /* 0x01000000000e7b82 */ /* 0x0000620000000a00 */
[----:B------:R-:W-:Y:S01]  /*10d0*/  IMAD.U32 R5, RZ, RZ, UR5 ;  /* 0x00000005ff057e24 */ /* 0x000fe2000f8e00ff */
[----:B------:R-:W-:Y:S01]  /*10e0*/  ULDC.64 UR4, c[0x4][0x70] ;  /* 0x01001c0000047ab9 */ /* 0x000fe20000000a00 */
[----:B------:R-:W-:Y:S02]  /*10f0*/  IMAD.U32 R10, RZ, RZ, UR6 ;  /* 0x00000006ff0a7e24 */ /* 0x000fe4000f8e00ff */
[----:B------:R-:W-:Y:S02]  /*1100*/  IMAD.U32 R6, RZ, RZ, UR4 ;  /* 0x00000004ff067e24 */ /* 0x000fe4000f8e00ff */
[----:B------:R-:W-:-:S02]  /*1110*/  IMAD.U32 R7, RZ, RZ, UR5 ;  /* 0x00000005ff077e24 */ /* 0x000fc4000f8e00ff */
[----:B------:R-:W-:Y:S02]  /*1120*/  IMAD.U32 R11, RZ, RZ, UR7 ;  /* 0x00000007ff0b7e24 */ /* 0x000fe4000f8e00ff */
[----:B------:R-:W-:Y:S02]  /*1130*/  IMAD.MOV.U32 R8, RZ, RZ, 0x1e1 ;  /* 0x000001e1ff087424 */ /* 0x000fe400078e00ff */
[----:B------:R-:W-:Y:S02]  /*1140*/  IMAD.MOV.U32 R12, RZ, RZ, 0x1 ;  /* 0x00000001ff0c7424 */ /* 0x000fe400078e00ff */
[----:B0-----:R-:W-:-:S07]  /*1150*/  IMAD.MOV.U32 R13, RZ, RZ, RZ ;  /* 0x000000ffff0d7224 */ /* 0x001fce00078e00ff */
[----:B------:R-:W-:-:S07]  /*1160*/  LEPC R20, `(.L_x_13) ;  /* 0x000000001014794e */ /* 0x000fce0000000000 */
[----:B-1---5:R-:W-:Y:S05]  /*1170*/  CALL.ABS.NOINC R14 ;  /* 0x000000000e007343 */ /* 0x022fea0003c00000 */
.L_x_13:
[----:B------:R-:W-:-:S13]  /*1180*/  ISETP.NE.AND P0, PT, R62, 0x3, PT ;  /* 0x000000033e00780c */ /* 0x000fda0003f05270 */
[----:B------:R-:W-:Y:S05]  /*1190*/  @!P0 BRA `(.L_x_14) ;  /* 0x0000000000048947 */ /* 0x000fea0003800000 */
[----:B------:R-:W-:Y:S01]  /*11a0*/  BPT.TRAP 0x1 ;  /* 0x000000040000795c */ /* 0x000fe20000300000 */
.L_x_14:
[----:B------:R-:W-:Y:S02]  /*11b0*/  IMAD.U32 R3, RZ, RZ, UR39 ;  /* 0x00000027ff037e24 */ /* 0x000fe4000f8e00ff */
[----:B------:R-:W-:-:S03]  /*11c0*/  IMAD.U32 R0, RZ, RZ, UR38 ;  /* 0x00000026ff007e24 */ /* 0x000fc6000f8e00ff */
[----:B------:R-:W-:Y:S02]  /*11d0*/  LEA R3, R3, UR42, 0x3 ;  /* 0x0000002a03037c11 */ /* 0x000fe4000f8e18ff */
[----:B------:R-:W-:-:S04]  /*11e0*/  SHF.L.U32 R0, R0, 0x1f, RZ ;  /* 0x0000001f00007819 */ /* 0x000fc800000006ff */
[----:B------:R2:W3:Y:S01]  /*11f0*/  SYNCS.PHASECHK.TRANS64.TRYWAIT P1, [R3+URZ], R0 ;  /* 0x00000000030075a7 */ /* 0x0004e2000802017f */
[----:B------:R-:W-:Y:S05]  /*1200*/  @!P0 BRA `(.L_x_15) ;  /* 0x0000000000048947 */ /* 0x000fea0003800000 */
[----:B------:R-:W-:Y:S01]  /*1210*/  BPT.TRAP 0x1 ;  /* 0x000000040000795c */ /* 0x000fe20000300000 */
.L_x_15:
[----:B---3--:R-:W-:Y:S05]  /*1220*/  @P1 BRA `(.L_x_16) ;  /* 0x0000000000081947 */ /* 0x008fea0003800000 */
[----:B------:R-:W3:Y:S02]  /*1230*/  SYNCS.PHASECHK.TRANS64.TRYWAIT P1, [R3+URZ], R0 ;  /* 0x00000000030075a7 */ /* 0x000ee4000802017f */
[----:B---3--:R-:W-:Y:S05]  /*1240*/  @!P1 BRA `(.L_x_17) ;  /* 0x0000004800e09947 */ /* 0x008fea0003800000 */
.L_x_16:
[----:B------:R-:W-:-:S04]  /*1250*/  UISETP.LT.AND UP0, UPT, UR40, 0x1, UPT ;  /* 0x000000012800788c */ /* 0x000fc8000bf01270 */
[----:B------:R-:W-:-:S04]  /*1260*/  USEL UR4, UR40, 0x1, UP0 ;  /* 0x0000000128047887 */ /* 0x000fc80008000000 */
[----:B------:R-:W-:-:S06]  /*1270*/  UIADD3 UR4, UR40, -UR4, URZ ;  /* 0x8000000428047290 */ /* 0x000fcc000fffe03f */
[----:B--23--:R-:W-:Y:S01]  /*1280*/  IMAD.U32 R0, RZ, RZ, UR4 ;  /* 0x00000004ff007e24 */ /* 0x00cfe2000f8e00ff */
[----:B------:R-:W-:Y:S05]  /*1290*/  WARPSYNC.ALL ;  /* 0x0000000000007948 */ /* 0x000fea0003800000 */
[----:B------:R-:W-:Y:S01]  /*12a0*/  ISETP.GE.AND P1, PT, R0, 0x1, PT ;  /* 0x000000010000780c */ /* 0x000fe20003f26270 */
[----:B------:R-:W-:Y:S01]  /*12b0*/  UIADD3 UR4, UR42, 0x18180, URZ ;  /* 0x000181802a047890 */ /* 0x000fe2000fffe03f */
[----:B------:R-:W-:Y:S01]  /*12c0*/  WARPGROUP.ARRIVE ;  /* 0x00000000000079c5 */ /* 0x000fe20000000000 */
[----:B------:R-:W-:Y:S01]  /*12d0*/  UMOV UR9, 0x40000040 ;  /* 0x4000004000097882 */ /* 0x000fe20000000000 */
[----:B------:R-:W-:Y:S01]  /*12e0*/  UMOV UR11, 0x40000040 ;  /* 0x40000040000b7882 */ /* 0x000fe20000000000 */
[----:B------:R-:W-:-:S04]  /*12f0*/  USHF.R.U32.HI UR4, URZ, 0x4, UR4 ;  /* 0x000000043f047899 */ /* 0x000fc80008011604 */
[----:B------:R-:W-:Y:S02]  /*1300*/  ULOP3.LUT UR5, UR4, 0x3fff, URZ, 0xc0, !UPT ;  /* 0x00003fff04057892 */ /* 0x000fe4000f8ec03f */
[----:B------:R-:W-:Y:S02]  /*1310*/  ULOP3.LUT UR4, UR41, 0x10000, URZ, 0xfc, !UPT ;  /* 0x0001000029047892 */ /* 0x000fe4000f8efc3f */
[----:B------:R-:W-:Y:S02]  /*1320*/  ULOP3.LUT UR5, UR5, 0x10000, URZ, 0xfc, !UPT ;  /* 0x0001000005057892 */ /* 0x000fe4000f8efc3f */
[----:B------:R-:W-:Y:S02]  /*1330*/  ULEA UR6, UR39, UR4, 0xa ;  /* 0x0000000427067291 */ /* 0x000fe4000f8e503f */
[----:B------:R-:W-:-:S05]  /*1340*/  ULEA UR7, UR39, UR5, 0x9 ;  /* 0x0000000527077291 */ /* 0x000fca000f8e483f */
[----:B------:R-:W-:Y:S02]  /*1350*/  UMOV UR8, UR6 ;  /* 0x0000000600087c82 */ /* 0x000fe40008000000 */
[----:B------:R-:W-:Y:S02]  /*1360*/  UMOV UR10, UR7 ;  /* 0x00000007000a7c82 */ /* 0x000fe40008000000 */
[----:B------:R-:W-:Y:S01]  /*1370*/  HGMMA.64x64x16.F32.BF16 R24, gdesc[UR8], RZ, !UPT, gsb0 ;  /* 0x00e00000081879f0 */ /* 0x000fe2000c0018ff */
[----:B------:R-:W-:Y:S02]  /*1380*/  UIADD3 UR8, UR6, 0x2, URZ ;  /* 0x0000000206087890 */ /* 0x000fe4000fffe03f */
[----:B------:R-:W-:Y:S01]  /*1390*/  UIADD3 UR10, UR7, 0x2, URZ ;  /* 0x00000002070a7890 */ /* 0x000fe2000fffe03f */
[----:B------:R-:W-:Y:S01]  /*13a0*/  UMOV UR9, 0x40000040 ;  /* 0x4000004000097882 */ /* 0x000fe20000000000 */
[----:B------:R-:W-:Y:S01]  /*13b0*/  UMOV UR11, 0x40000040 ;  /* 0x40000040000b7882 */ /* 0x000fe20000000000 */
[----:B------:R-:W-:-:S02]  /*13c0*/  WARPGROUP.DEPBAR.LE gsb0, 0x0 ;  /* 0x00008000000079c5 */ /* 0x000fc40000010000 */
[----:B------:R-:W-:-:S06]  /*13d0*/  WARPGROUP.ARRIVE ;  /* 0x00000000000079c5 */ /* 0x000fcc0000000000 */
[----:B------:R-:W-:Y:S01]  /*13e0*/  HGMMA.64x64x16.F32.BF16 R24, gdesc[UR8], R24, gsb0 ;  /* 0x00e00000081879f0 */ /* 0x000fe20008001818 */
[----:B------:R-:W-:Y:S02]  /*13f0*/  UIADD3 UR8, UR6, 0x4, URZ ;  /* 0x0000000406087890 */ /* 0x000fe4000fffe03f */
[----:B------:R-:W-:Y:S01]  /*1400*/  UIADD3 UR10, UR7, 0x4, URZ ;  /* 0x00000004070a7890 */ /* 0x000fe2000fffe03f */
[----:B------:R-:W-:Y:S01]  /*1410*/  UMOV UR9, 0x40000040 ;  /* 0x4000004000097882 */ /* 0x000fe20000000000 */
[----:B------:R-:W-:Y:S01]  /*1420*/  UMOV UR11, 0x40000040 ;  /* 0x40000040000b7882 */ /* 0x000fe20000000000 */
[----:B------:R-:W-:Y:S02]  /*1430*/  WARPGROUP.DEPBAR.LE gsb0, 0x0 ;  /* 0x00008000000079c5 */ /* 0x000fe40000010000 */
        /* <DEDUP_REMOVED lines=8> */
[----:B------:R-:W-:Y:S03]  /*14c0*/  HGMMA.64x64x16.F32.BF16 R24, gdesc[UR8], R24, gsb0 ;  /* 0x00e00000081879f0 */ /* 0x000fe60008001818 */
[----:B------:R-:W-:Y:S02]  /*14d0*/  WARPGROUP.DEPBAR.LE gsb0, 0x0 ;  /* 0x00008000000079c5 */ /* 0x000fe40000010000 */
[----:B------:R-:W-:Y:S05]  /*14e0*/  @!P1 BRA `(.L_x_18) ;  /* 0x0000000400189947 */ /* 0x000fea0003800000 */
[----:B------:R-:W-:-:S04]  /*14f0*/  UIADD3 UR6, UR39, 0x1, URZ ;  /* 0x0000000127067890 */ /* 0x000fc8000fffe03f */
[----:B------:R-:W-:-:S04]  /*1500*/  UISETP.NE.AND UP0, UPT, UR6, 0x6, UPT ;  /* 0x000000060600788c */ /* 0x000fc8000bf05270 */
[----:B------:R-:W-:Y:S02]  /*1510*/  USEL UR7, URZ, 0x1, UP0 ;  /* 0x000000013f077887 */ /* 0x000fe40008000000 */
[----:B------:R-:W-:Y:S02]  /*1520*/  USEL UR6, UR6, URZ, UP0 ;  /* 0x0000003f06067287 */ /* 0x000fe40008000000 */
[----:B------:R-:W-:-:S06]  /*1530*/  ULOP3.LUT UR7, UR38, UR7, URZ, 0x3c, !UPT ;  /* 0x0000000726077292 */ /* 0x000fcc000f8e3c3f */
[----:B01----:R-:W-:Y:S01]  /*1540*/  IMAD.U32 R5, RZ, RZ, UR7 ;  /* 0x00000007ff057e24 */ /* 0x003fe2000f8e00ff */
[----:B------:R-:W-:-:S06]  /*1550*/  UMOV UR7, UR39 ;  /* 0x0000002700077c82 */ /* 0x000fcc0008000000 */
.L_x_25:
[----:B01----:R-:W-:Y:S05]  /*1560*/  @!P0 BRA `(.L_x_19) ;  /* 0x0000000000048947 */ /* 0x003fea0003800000 */
[----:B------:R-:W-:Y:S01]  /*1570*/  BPT.TRAP 0x1 ;  /* 0x000000040000795c */ /* 0x000fe20000300000 */
.L_x_19:
[----:B------:R-:W0:Y:S01]  /*1580*/  S2UR UR9, SR_CgaCtaId ;  /* 0x00000000000979c3 */ /* 0x000e220000008800 */
[----:B------:R-:W-:Y:S01]  /*1590*/  UMOV UR8, 0x400 ;  /* 0x0000040000087882 */ /* 0x000fe20000000000 */
[----:B------:R-:W-:Y:S01]  /*15a0*/  SHF.L.U32 R3, R5, 0x1f, RZ ;  /* 0x0000001f05037819 */ /* 0x000fe200000006ff */
[----:B0-----:R-:W-:-:S04]  /*15b0*/  ULEA UR14, UR9, UR8, 0x18 ;  /* 0x00000008090e7291 */ /* 0x001fc8000f8ec03f */
[----:B------:R-:W-:-:S09]  /*15c0*/  ULEA UR8, UR6, UR14, 0x3 ;  /* 0x0000000e06087291 */ /* 0x000fd2000f8e183f */
[----:B------:R0:W1:Y:S01]  /*15d0*/  SYNCS.PHASECHK.TRANS64.TRYWAIT P1, [UR8], R3 ;  /* 0x00000003ff0075a7 */ /* 0x0000620008020148 */
[----:B------:R-:W-:Y:S05]  /*15e0*/  @!P0 BRA `(.L_x_20) ;  /* 0x0000000000048947 */ /* 0x000fea0003800000 */
[----:B------:R-:W-:Y:S01]  /*15f0*/  BPT.TRAP 0x1 ;  /* 0x000000040000795c */ /* 0x000fe20000300000 */
.L_x_20:
[----:B-1----:R-:W-:Y:S05]  /*1600*/  @P1 BRA `(.L_x_21) ;  /* 0x0000000000081947 */ /* 0x002fea0003800000 */
[----:B------:R-:W1:Y:S02]  /*1610*/  SYNCS.PHASECHK.TRANS64.TRYWAIT P1, [UR8], R3 ;  /* 0x00000003ff0075a7 */ /* 0x000e640008020148 */
[----:B-1----:R-:W-:Y:S05]  /*1620*/  @!P1 BRA `(.L_x_22) ;  /* 0x0000004400fc9947 */ /* 0x002fea0003800000 */
.L_x_21:
[----:B------:R-:W-:Y:S01]  /*1630*/  ULEA UR12, UR6, UR4, 0xa ;  /* 0x00000004060c7291 */ /* 0x000fe2000f8e503f */
[----:B------:R-:W-:Y:S01]  /*1640*/  WARPGROUP.ARRIVE ;  /* 0x00000000000079c5 */ /* 0x000fe20000000000 */
[----:B------:R-:W-:Y:S01]  /*1650*/  ULEA UR13, UR6, UR5, 0x9 ;  /* 0x00000005060d7291 */ /* 0x000fe2000f8e483f */
[----:B------:R-:W-:Y:S01]  /*1660*/  UMOV UR9, 0x40000040 ;  /* 0x4000004000097882 */ /* 0x000fe20000000000 */
[----:B------:R-:W-:-:S03]  /*1670*/  UMOV UR11, 0x40000040 ;  /* 0x40000040000b7882 */ /* 0x000fc60000000000 */
[----:B------:R-:W-:Y:S02]  /*1680*/  UMOV UR8, UR12 ;  /* 0x0000000c00087c82 */ /* 0x000fe40008000000 */
[----:B------:R-:W-:Y:S02]  /*1690*/  UMOV UR10, UR13 ;  /* 0x0000000d000a7c82 */ /* 0x000fe40008000000 */
[----:B------:R-:W-:Y:S01]  /*16a0*/  HGMMA.64x64x16.F32.BF16 R24, gdesc[UR8], R24, gsb0 ;  /* 0x00e00000081879f0 */ /* 0x000fe20008001818 */
        /* <DEDUP_REMOVED lines=23> */
[----:B------:R-:W-:Y:S01]  /*1820*/  BPT.TRAP 0x1 ;  /* 0x000000040000795c */ /* 0x000fe20000300000 */
.L_x_23:
[----:B------:R-:W-:Y:S01]  /*1830*/  ULEA UR8, UR7, UR14, 0x3 ;  /* 0x0000000e07087291 */ /* 0x000fe2000f8e183f */
[----:B------:R-:W-:-:S03]  /*1840*/  ISETP.GT.U32.AND P1, PT, R19, 0x1, PT ;  /* 0x000000011300780c */ /* 0x000fc60003f24070 */
[----:B------:R-:W-:-:S04]  /*1850*/  UIADD3 UR8, UR8, 0x30, URZ ;  /* 0x0000003008087890 */ /* 0x000fc8000fffe03f */
[----:B------:R-:W-:-:S09]  /*1860*/  UPRMT UR8, URZ, 0x654, UR8 ;  /* 0x000006543f087896 */ /* 0x000fd20008000008 */
[----:B------:R-:W-:Y:S01]  /*1870*/  SYNCS.ARRIVE.TRANS64.RED.A1T0 RZ, [UR8], RZ ;  /* 0x000000ffffff79a7 */ /* 0x000fe20008100408 */
[----:B------:R-:W-:Y:S05]  /*1880*/  @P1 BRA `(.L_x_24) ;  /* 0x0000000000041947 */ /* 0x000fea0003800000 */
[----:B------:R-:W-:Y:S01]  /*1890*/  BPT.TRAP 0x1 ;  /* 0x000000040000795c */ /* 0x000fe20000300000 */
.L_x_24:
[----:B------:R-:W-:Y:S01]  /*18a0*/  UIADD3 UR6, UR6, 0x1, URZ ;  /* 0x0000000106067890 */ /* 0x000fe2000fffe03f */
[C---:B------:R-:W-:Y:S01]  /*18b0*/  ISETP.GT.AND P1, PT, R0.reuse, 0x1, PT ;  /* 0x000000010000780c */ /* 0x040fe20003f24270 */
[----:B------:R-:W-:Y:S01]  /*18c0*/  UIADD3 UR7, UR7, 0x1, URZ ;  /* 0x0000000107077890 */ /* 0x000fe2000fffe03f */
[----:B------:R-:W-:Y:S01]  /*18d0*/  VIADD R0, R0, 0xffffffff ;  /* 0xffffffff00007836 */ /* 0x000fe20000000000 */
[----:B------:R-:W-:Y:S02]  /*18e0*/  UISETP.NE.AND UP0, UPT, UR6, 0x6, UPT ;  /* 0x000000060600788c */ /* 0x000fe4000bf05270 */
[----:B------:R-:W-:Y:S02]  /*18f0*/  UISETP.NE.AND UP1, UPT, UR7, 0x6, UPT ;  /* 0x000000060700788c */ /* 0x000fe4000bf25270 */
[----:B------:R-:W-:Y:S02]  /*1900*/  USEL UR8, URZ, 0x1, UP0 ;  /* 0x000000013f087887 */ /* 0x000fe40008000000 */
[----:B------:R-:W-:-:S02]  /*1910*/  USEL UR6, UR6, URZ, UP0 ;  /* 0x0000003f06067287 */ /* 0x000fc40008000000 */
[----:B------:R-:W-:Y:S02]  /*1920*/  USEL UR7, UR7, URZ, UP1 ;  /* 0x0000003f07077287 */ /* 0x000fe40008800000 */
[----:B------:R-:W-:Y:S01]  /*1930*/  LOP3.LUT R5, R5, UR8, RZ, 0x3c, !PT ;  /* 0x0000000805057c12 */ /* 0x000fe2000f8e3cff */
[----:B------:R-:W-:Y:S09]  /*1940*/  @P1 BRA `(.L_x_25) ;  /* 0xfffffffc00041947 */ /* 0x000ff2000383ffff */
.L_x_18:
[----:B------:R-:W2:Y:S02]  /*1950*/  LDC R0, c[0x0][0x28c] ;  /* 0x0000a300ff007b82 */ /* 0x000ea40000000800 */
[----:B--2---:R-:W-:-:S13]  /*1960*/  ISETP.GE.AND P1, PT, R0, 0x1, PT ;  /* 0x000000010000780c */ /* 0x004fda0003f26270 */
[----:B------:R-:W-:Y:S05]  /*1970*/  @!P1 BRA `(.L_x_26) ;  /* 0x0000000000489947 */ /* 0x000fea0003800000 */
[----:B------:R-:W-:Y:S05]  /*1980*/  @!P0 BRA `(.L_x_27) ;  /* 0x0000000000048947 */ /* 0x000fea0003800000 */
[----:B------:R-:W-:Y:S01]  /*1990*/  BPT.TRAP 0x1 ;  /* 0x000000040000795c */ /* 0x000fe20000300000 */
.L_x_27:
[----:B------:R-:W2:Y:S01]  /*19a0*/  S2UR UR7, SR_CgaCtaId ;  /* 0x00000000000779c3 */ /* 0x000ea20000008800 */
[----:B------:R-:W-:Y:S01]  /*19b0*/  UISETP.LT.AND UP0, UPT, UR40, 0x1, UPT ;  /* 0x000000012800788c */ /* 0x000fe2000bf01270 */
[----:B------:R-:W-:-:S03]  /*19c0*/  ISETP.GT.U32.AND P0, PT, R19, 0x1, PT ;  /* 0x000000011300780c */ /* 0x000fc60003f04070 */
[----:B------:R-:W-:-:S04]  /*19d0*/  USEL UR6, UR40, 0x1, UP0 ;  /* 0x0000000128067887 */ /* 0x000fc80008000000 */
[----:B------:R-:W-:-:S04]  /*19e0*/  UIADD3 UR6, UR39, UR40, -UR6 ;  /* 0x0000002827067290 */ /* 0x000fc8000fffe806 */
[----:B------:R-:W-:-:S04]  /*19f0*/  UIMAD.WIDE.U32 UR4, UR6, -0x55555555, URZ ;  /* 0xaaaaaaab060478a5 */ /* 0x000fc8000f8e003f */
[----:B------:R-:W-:-:S03]  /*1a00*/  USHF.R.U32.HI UR4, URZ, 0x2, UR5 ;  /* 0x000000023f047899 */ /* 0x000fc60008011605 */
[----:B------:R-:W-:Y:S01]  /*1a10*/  UMOV UR5, 0x400 ;  /* 0x0000040000057882 */ /* 0x000fe20000000000 */
[----:B------:R-:W-:Y:S02]  /*1a20*/  UIMAD UR6, UR4, -0x6, UR6 ;  /* 0xfffffffa040678a4 */ /* 0x000fe4000f8e0206 */
[----:B--2---:R-:W-:-:S04]  /*1a30*/  ULEA UR5, UR7, UR5, 0x18 ;  /* 0x0000000507057291 */ /* 0x004fc8000f8ec03f */
[----:B------:R-:W-:-:S04]  /*1a40*/  ULEA UR6, UR6, UR5, 0x3 ;  /* 0x0000000506067291 */ /* 0x000fc8000f8e183f */
[----:B------:R-:W-:-:S04]  /*1a50*/  UIADD3 UR6, UR6, 0x30, URZ ;  /* 0x0000003006067890 */ /* 0x000fc8000fffe03f */
[----:B------:R-:W-:-:S09]  /*1a60*/  UPRMT UR6, URZ, 0x654, UR6 ;  /* 0x000006543f067896 */ /* 0x000fd20008000006 */
[----:B------:R-:W-:Y:S01]  /*1a70*/  SYNCS.ARRIVE.TRANS64.RED.A1T0 RZ, [UR6], RZ ;  /* 0x000000ffffff79a7 */ /* 0x000fe20008100406 */
[----:B------:R-:W-:Y:S05]  /*1a80*/  @P0 BRA `(.L_x_26) ;  /* 0x0000000000040947 */ /* 0x000fea0003800000 */
[----:B------:R-:W-:Y:S01]  /*1a90*/  BPT.TRAP 0x1 ;  /* 0x000000040000795c */ /* 0x000fe20000300000 */
.L_x_26:
[----:B------:R-:W2:Y:S01]  /*1aa0*/  LDC R6, c[0x0][0x288] ;  /* 0x0000a200ff067b82 */ /* 0x000ea20000000800 */
[C---:B01----:R-:W-:Y:S01]  /*1ab0*/  LOP3.LUT R5, R18.reuse, 0x3, RZ, 0xc0, !PT ;  /* 0x0000000312057812 */ /* 0x043fe200078ec0ff */
[----:B------:R-:W-:Y:S01]  /*1ac0*/  IMAD.SHL.U32 R59, R59, 0x40, RZ ;  /* 0x000000403b3b7824 */ /* 0x000fe200078e00ff */
[----:B------:R-:W-:Y:S01]  /*1ad0*/  UIADD3 UR39, UR40, UR39, URZ ;  /* 0x0000002728277290 */ /* 0x000fe2000fffe03f */
[----:B------:R-:W-:Y:S01]  /*1ae0*/  SHF.R.U32.HI R3, RZ, 0x2, R18 ;  /* 0x00000002ff037819 */ /* 0x000fe20000011612 */
[C---:B------:R-:W-:Y:S01]  /*1af0*/  IMAD.SHL.U32 R10, R18.reuse, 0x2, RZ ;  /* 0x00000002120a7824 */ /* 0x040fe200078e00ff */
[----:B------:R-:W-:Y:S01]  /*1b00*/  LOP3.LUT R4, R18, 0x60, RZ, 0xc0, !PT ;  /* 0x0000006012047812 */ /* 0x000fe200078ec0ff */
[----:B------:R-:W-:Y:S01]  /*1b10*/  UISETP.GT.U32.AND UP0, UPT, UR39, 0x5, UPT ;  /* 0x000000052700788c */ /* 0x000fe2000bf04070 */
[----:B------:R-:W-:Y:S01]  /*1b20*/  LOP3.LUT R0, R22, 0x1, RZ, 0xc0, !PT ;  /* 0x0000000116007812 */ /* 0x000fe200078ec0ff */
[----:B------:R-:W-:Y:S01]  /*1b30*/  ULDC UR7, c[0x0][0x284] ;  /* 0x0000a10000077ab9 */ /* 0x000fe20000000800 */
[----:B------:R-:W-:Y:S01]  /*1b40*/  LOP3.LUT R3, R3, 0x7, RZ, 0xc0, !PT ;  /* 0x0000000703037812 */ /* 0x000fe200078ec0ff */
[----:B------:R-:W-:Y:S01]  /*1b50*/  UISETP.LT.U32.AND UP0, UPT, UR40, 0x6, UP0 ;  /* 0x000000062800788c */ /* 0x000fe20008701070 */
[----:B------:R-:W-:Y:S01]  /*1b60*/  SHF.R.U32.HI R4, RZ, 0x1, R4 ;  /* 0x00000001ff047819 */ /* 0x000fe20000011604 */
[----:B------:R-:W-:Y:S01]  /*1b70*/  IMAD.SHL.U32 R8, R0, 0x40, RZ ;  /* 0x0000004000087824 */ /* 0x000fe200078e00ff */
[----:B------:R-:W-:Y:S01]  /*1b80*/  UISETP.GE.U32.AND UP1, UPT, UR40, 0x6, UPT ;  /* 0x000000062800788c */ /* 0x000fe2000bf26070 */
[----:B------:R-:W-:Y:S01]  /*1b90*/  SHF.R.S32.HI R15, RZ, 0x1f, R57 ;  /* 0x0000001fff0f7819 */ /* 0x000fe20000011439 */
[----:B------:R-:W-:Y:S01]  /*1ba0*/  ULDC.64 UR8, c[0x0][0x5d0] ;  /* 0x0001740000087ab9 */ /* 0x000fe20000000a00 */
[--C-:B------:R-:W-:Y:S01]  /*1bb0*/  IADD3 R7, RZ, -R4, -R3.reuse ;  /* 0x80000004ff077210 */ /* 0x100fe20007ffe803 */
[----:B------:R-:W-:Y:S01]  /*1bc0*/  UIMAD.WIDE.U32 UR4, UR39, -0x55555555, URZ ;  /* 0xaaaaaaab270478a5 */ /* 0x000fe2000f8e003f */
[C---:B------:R-:W-:Y:S01]  /*1bd0*/  LOP3.LUT R10, R59.reuse, 0x6, R10, 0xf8, !PT ;  /* 0x000000063b0a7812 */ /* 0x040fe200078ef80a */
[----:B------:R-:W-:Y:S01]  /*1be0*/  USEL UR6, URZ, 0x1, !UP0 ;  /* 0x000000013f067887 */ /* 0x000fe2000c000000 */
[----:B------:R-:W-:Y:S01]  /*1bf0*/  LOP3.LUT R3, R8, 0x40, R3, 0xe2, !PT ;  /* 0x0000004008037812 */ /* 0x000fe200078ee203 */
[C---:B------:R-:W-:Y:S01]  /*1c00*/  IMAD.WIDE R8, R58.reuse, 0x80, RZ ;  /* 0x000000803a087825 */ /* 0x040fe200078e02ff */
[----:B------:R-:W-:Y:S01]  /*1c10*/  SHF.R.S32.HI R11, RZ, 0x1f, R10 ;  /* 0x0000001fff0b7819 */ /* 0x000fe2000001140a */
[----:B------:R-:W-:Y:S01]  /*1c20*/  USHF.R.U32.HI UR4, URZ, 0x2, UR5 ;  /* 0x000000023f047899 */ /* 0x000fe20008011605 */
[----:B--2---:R-:W-:Y:S01]  /*1c30*/  ISETP.GE.AND P0, PT, R59, R6, PT ;  /* 0x000000063b00720c */ /* 0x004fe20003f06270 */
[----:B------:R-:W-:Y:S01]  /*1c40*/  IMAD R12, R5, -0x2, R6 ;  /* 0xfffffffe050c7824 */ /* 0x000fe200078e0206 */
[----:B------:R-:W-:Y:S01]  /*1c50*/  ULOP3.LUT UR38, UR38, UR6, URZ, 0x3c, !UPT ;  /* 0x0000000626267292 */ /* 0x000fe2000f8e3c3f */
[----:B------:R-:W-:Y:S01]  /*1c60*/  IMAD.SHL.U32 R5, R58, 0x80, RZ ;  /* 0x000000803a057824 */ /* 0x000fe200078e00ff */
[----:B------:R-:W-:Y:S01]  /*1c70*/  LOP3.LUT R73, R8, R3, R4, 0xfe, !PT ;  /* 0x0000000308497212 */ /* 0x000fe200078efe04 */
[----:B------:R-:W-:Y:S01]  /*1c80*/  IMAD R6, R15, UR8, RZ ;  /* 0x000000080f067c24 */ /* 0x000fe2000f8e02ff */
[----:B------:R-:W-:Y:S01]  /*1c90*/  UIMAD UR39, UR4, -0x6, UR39 ;  /* 0xfffffffa042778a4 */ /* 0x000fe2000f8e0227 */
[----:B------:R-:W-:Y:S01]  /*1ca0*/  IMAD R0, R0, -0x40, R7 ;  /* 0xffffffc000007824 */ /* 0x000fe200078e0207 */
[----:B------:R-:W-:Y:S01]  /*1cb0*/  ISETP.GE.OR P0, PT, R5, UR7, P0 ;  /* 0x0000000705007c0c */ /* 0x000fe20008706670 */
[C---:B------:R-:W-:Y:S01]  /*1cc0*/  IMAD R13, R57.reuse, UR9, R6 ;  /* 0x00000009390d7c24 */ /* 0x040fe2000f8e0206 */
[----:B------:R-:W-:Y:S01]  /*1cd0*/  @UP1 ULOP3.LUT UR38, UR38, 0x1, UR4, 0x78, !UPT ;  /* 0x0000000126261892 */ /* 0x000fe2000f8e7804 */
[----:B------:R-:W-:Y:S01]  /*1ce0*/  IMAD.WIDE.U32 R6, R57, UR8, R10 ;  /* 0x0000000839067c25 */ /* 0x000fe2000f8e000a */
[----:B------:R-:W-:-:S03]  /*1cf0*/  IADD3 R3, -R5, UR7, R0 ;  /* 0x0000000705037c10 */ /* 0x000fc6000fffe100 */
[----:B------:R-:W-:Y:S02]  /*1d00*/  IMAD.IADD R7, R7, 0x1, R13 ;  /* 0x0000000107077824 */ /* 0x000fe400078e020d */
[----:B------:R-:W-:Y:S02]  /*1d10*/  IMAD.IADD R4, R12, 0x1, -R59 ;  /* 0x000000010c047824 */ /* 0x000fe400078e0a3b */
[----:B------:R-:W-:Y:S02]  /*1d20*/  IMAD.MOV.U32 R0, RZ, RZ, -0x1 ;  /* 0xffffffffff007424 */ /* 0x000fe400078e00ff */
[----:B------:R-:W-:Y:S05]  /*1d30*/  @P0 BRA `(.L_x_28) ;  /* 0x0000002000a40947 */ /* 0x000fea0003800000 */
[----:B------:R-:W0:Y:S01]  /*1d40*/  LDC.64 R66, c[0x0][0x5c8] ;  /* 0x00017200ff427b82 */ /* 0x000e220000000a00 */
[----:B-----5:R-:W-:Y:S01]  /*1d50*/  FSETP.NEU.AND P0, PT, R56, RZ, PT ;  /* 0x000000ff3800720b */ /* 0x020fe20003f0d000 */
[----:B------:R-:W-:Y:S01]  /*1d60*/  BSSY B0, `(.L_x_28) ;  /* 0x0000226000007945 */ /* 0x000fe20003800000 */
[----:B------:R-:W-:-:S04]  /*1d70*/  ISETP.GT.AND P2, PT, R4, RZ, PT ;  /* 0x000000ff0400720c */ /* 0x000fc80003f44270 */
[----:B------:R-:W-:Y:S01]  /*1d80*/  ISETP.GT.AND P1, PT, R3, RZ, P2 ;  /* 0x000000ff0300720c */ /* 0x000fe20001724270 */
[-C--:B0-----:R-:W-:Y:S02]  /*1d90*/  IMAD R12, R9, R66.reuse, RZ ;  /* 0x00000042090c7224 */ /* 0x081fe400078e02ff */
[----:B------:R-:W-:-:S04]  /*1da0*/  IMAD.WIDE.U32 R58, R73, R66, R6 ;  /* 0x00000042493a7225 */ /* 0x000fc800078e0006 */
[----:B------:R-:W-:-:S04]  /*1db0*/  IMAD R5, R73, R67, R12 ;  /* 0x0000004349057224 */ /* 0x000fc800078e020c */
[----:B------:R-:W-:Y:S01]  /*1dc0*/  IMAD.IADD R75, R59, 0x1, R5 ;  /* 0x000000013b4b7824 */ /* 0x000fe200078e0205 */
[----:B------:R-:W-:Y:S06]  /*1dd0*/  @!P0 BRA `(.L_x_29) ;  /* 0x0000001400e88947 */ /* 0x000fec0003800000 */
[----:B------:R-:W0:Y:S01]  /*1de0*/  LDC.64 R64, c[0x0][0x5b8] ;  /* 0x00016e00ff407b82 */ /* 0x000e220000000a00 */
[----:B------:R-:W-:-:S07]  /*1df0*/  ULDC.64 UR4, c[0x0][0x5c0] ;  /* 0x0001700000047ab9 */ /* 0x000fce0000000a00 */
[----:B------:R-:W1:Y:S08]  /*1e00*/  LDC.64 R68, c[0x0][0x5b0] ;  /* 0x00016c00ff447b82 */ /* 0x000e700000000a00 */
[----:B------:R-:W2:Y:S01]  /*1e10*/  LDC.64 R70, c[0x0][0x5a8] ;  /* 0x00016a00ff467b82 */ /* 0x000ea20000000a00 */
[-C--:B0-----:R-:W-:Y:S02]  /*1e20*/  IMAD R6, R15, R64.reuse, RZ ;  /* 0x000000400f067224 */ /* 0x081fe400078e02ff */
[----:B------:R-:W-:-:S04]  /*1e30*/  IMAD.WIDE.U32 R60, R57, R64, R10 ;  /* 0x00000040393c7225 */ /* 0x000fc800078e000a */
[----:B------:R-:W-:Y:S02]  /*1e40*/  IMAD R63, R57, R65, R6 ;  /* 0x00000041393f7224 */ /* 0x000fe400078e0206 */
[-C--:B-1----:R-:W-:Y:S02]  /*1e50*/  IMAD R8, R9, R68.reuse, RZ ;  /* 0x0000004409087224 */ /* 0x082fe400078e02ff */
[----:B------:R-:W-:Y:S02]  /*1e60*/  IMAD.IADD R13, R61, 0x1, R63 ;  /* 0x000000013d0d7824 */ /* 0x000fe400078e023f */
[----:B------:R-:W-:Y:S02]  /*1e70*/  IMAD.MOV.U32 R12, RZ, RZ, R60 ;  /* 0x000000ffff0c7224 */ /* 0x000fe400078e003c */
[C---:B------:R-:W-:Y:S02]  /*1e80*/  IMAD R65, R73.reuse, R69, R8 ;  /* 0x0000004549417224 */ /* 0x040fe400078e0208 */
[----:B------:R-:W-:-:S04]  /*1e90*/  IMAD.WIDE.U32 R6, R73, R68, R12 ;  /* 0x0000004449067225 */ /* 0x000fc800078e000c */
[----:B------:R-:W-:Y:S01]  /*1ea0*/  IMAD.IADD R5, R7, 0x1, R65 ;  /* 0x0000000107057824 */ /* 0x000fe200078e0241 */
[----:B--2---:R-:W-:-:S04]  /*1eb0*/  LEA R14, P0, R6, R70, 0x1 ;  /* 0x00000046060e7211 */ /* 0x004fc800078008ff */
[----:B------:R-:W-:-:S05]  /*1ec0*/  LEA.HI.X R15, R6, R71, R5, 0x1, P0 ;  /* 0x00000047060f7211 */ /* 0x000fca00000f0c05 */
[----:B------:R0:W2:Y:S01]  /*1ed0*/  @P1 LDG.E.LTC128B.U16 R5, desc[UR36][R14.64] ;  /* 0x000000240e051981 */ /* 0x0000a2000c1e1520 */
[----:B------:R-:W-:Y:S01]  /*1ee0*/  LEA R8, P0, R58, UR4, 0x1 ;  /* 0x000000043a087c11 */ /* 0x000fe2000f8008ff */
[----:B------:R-:W-:Y:S01]  /*1ef0*/  IMAD.WIDE.U32 R6, R73, R68, R10 ;  /* 0x0000004449067225 */ /* 0x000fe200078e000a */
[----:B------:R-:W-:Y:S03]  /*1f00*/  BSSY B1, `(.L_x_30) ;  /* 0x0000012000017945 */ /* 0x000fe60003800000 */
[----:B------:R-:W-:Y:S02]  /*1f10*/  IMAD.IADD R7, R65, 0x1, R7 ;  /* 0x0000000141077824 */ /* 0x000fe400078e0207 */
[----:B------:R-:W-:Y:S01]  /*1f20*/  IMAD.WIDE.U32 R20, R57, R64, R6 ;  /* 0x0000004039147225 */ /* 0x000fe200078e0006 */
[----:B0-----:R-:W-:-:S03]  /*1f30*/  SHF.L.U64.HI R15, R68, 0x3, R69 ;  /* 0x00000003440f7819 */ /* 0x001fc60000010245 */
[----:B------:R-:W-:Y:S01]  /*1f40*/  IMAD.IADD R7, R63, 0x1, R21 ;  /* 0x000000013f077824 */ /* 0x000fe200078e0215 */
[----:B------:R-:W-:Y:S01]  /*1f50*/  LEA R6, P4, R20, R70, 0x1 ;  /* 0x0000004614067211 */ /* 0x000fe200078808ff */
[----:B------:R-:W-:-:S03]  /*1f60*/  IMAD.SHL.U32 R14, R68, 0x8, RZ ;  /* 0x00000008440e7824 */ /* 0x000fc600078e00ff */
[----:B------:R-:W-:Y:S01]  /*1f70*/  LEA.HI.X R7, R20, R71, R7, 0x1, P4 ;  /* 0x0000004714077211 */ /* 0x000fe200020f0c07 */
[----:B--2---:R-:W-:-:S04]  /*1f80*/  IMAD.U32 R9, R5, 0x10000, RZ ;  /* 0x0001000005097824 */ /* 0x004fc800078e00ff */
[----:B------:R-:W-:-:S04]  /*1f90*/  FMUL R9, R9, R56 ;  /* 0x0000003809097220 */ /* 0x000fc80000400000 */
[----:B------:R-:W-:Y:S01]  /*1fa0*/  FFMA R24, R24, R23, R9 ;  /* 0x0000001718187223 */ /* 0x000fe20000000009 */
[----:B------:R-:W-:Y:S02]  /*1fb0*/  LEA.HI.X R9, R58, UR5, R75, 0x1, P0 ;  /* 0x000000053a097c11 */ /* 0x000fe400080f0c4b */
[----:B------:R-:W-:Y:S02]  /*1fc0*/  ISETP.GT.AND P0, PT, R4, 0x1, PT ;  /* 0x000000010400780c */ /* 0x000fe40003f04270 */
[----:B------:R-:W-:Y:S02]  /*1fd0*/  F2FP.BF16.F32.PACK_AB R24, RZ, R24 ;  /* 0x00000018ff18723e */ /* 0x000fe400000010ff */
[----:B------:R-:W-:-:S03]  /*1fe0*/  ISETP.GT.AND P3, PT, R3, RZ, P0 ;  /* 0x000000ff0300720c */ /* 0x000fc60000764270 */
[----:B------:R0:W-:Y:S10]  /*1ff0*/  @P1 STG.E.U16 desc[UR36][R8.64], R24 ;  /* 0x0000001808001986 */ /* 0x0001f4000c101524 */
[----:B------:R-:W-:Y:S05]  /*2000*/  @!P3 BRA `(.L_x_31) ;  /* 0x000000000004b947 */ /* 0x000fea0003800000 */
[----:B------:R1:W5:Y:S02]  /*2010*/  LDG.E.LTC128B.U16 R5, desc[UR36][R6.64+0x2] ;  /* 0x0000022406057981 */ /* 0x000364000c1e1520 */
.L_x_31:
[----:B------:R-:W-:Y:S05]  /*2020*/  BSYNC B1 ;  /* 0x0000000000017941 */ /* 0x000fea0003800000 */
.L_x_30:
[----:B-----5:R-:W-:Y:S01]  /*2030*/  IMAD.U32 R59, R5, 0x10000, RZ ;  /* 0x00010000053b7824 */ /* 0x020fe200078e00ff */
[----:B------:R-:W-:Y:S01]  /*2040*/  ISETP.GT.AND P2, PT, R3, 0x8, P2 ;  /* 0x000000080300780c */ /* 0x000fe20001744270 */
[----:B------:R-:W-:Y:S01]  /*2050*/  IMAD.WIDE.U32 R20, R73, R68, R14 ;  /* 0x0000004449147225 */ /* 0x000fe200078e000e */
[----:B0-----:R-:W-:-:S03]  /*2060*/  PRMT R24, R5, 0x7610, R24 ;  /* 0x0000761005187816 */ /* 0x001fc60000000018 */
[----:B------:R-:W-:Y:S01]  /*2070*/  FMUL R12, R59, R56 ;  /* 0x000000383b0c7220 */ /* 0x000fe20000400000 */
[----:B------:R-:W-:Y:S01]  /*2080*/  IMAD.IADD R65, R65, 0x1, R21 ;  /* 0x0000000141417824 */ /* 0x000fe200078e0215 */
[----:B------:R-:W-:Y:S02]  /*2090*/  IADD3 R60, P1, R60, R20, RZ ;  /* 0x000000143c3c7210 */ /* 0x000fe40007f3e0ff */
[----:B------:R-:W-:-:S03]  /*20a0*/  FFMA R12, R25, R23, R12 ;  /* 0x00000017190c7223 */ /* 0x000fc6000000000c */
[----:B------:R-:W-:Y:S02]  /*20b0*/  IMAD.X R13, R65, 0x1, R13, P1 ;  /* 0x00000001410d7824 */ /* 0x000fe400008e060d */
[----:B------:R-:W-:Y:S02]  /*20c0*/  F2FP.BF16.F32.PACK_AB R12, RZ, R12 ;  /* 0x0000000cff0c723e */ /* 0x000fe400000010ff */
[----:B------:R-:W-:Y:S02]  /*20d0*/  LEA R14, P1, R60, R70, 0x1 ;  /* 0x000000463c0e7211 */ /* 0x000fe400078208ff */
[----:B------:R-:W-:Y:S02]  /*20e0*/  PRMT R21, R12, 0x7610, R21 ;  /* 0x000076100c157816 */ /* 0x000fe40000000015 */
[----:B------:R-:W-:-:S03]  /*20f0*/  LEA.HI.X R15, R60, R71, R13, 0x1, P1 ;  /* 0x000000473c0f7211 */ /* 0x000fc600008f0c0d */
[----:B------:R0:W-:Y:S04]  /*2100*/  @P3 STG.E.U16 desc[UR36][R8.64+0x2], R21 ;  /* 0x0000021508003986 */ /* 0x0001e8000c101524 */
[----:B------:R-:W2:Y:S01]  /*2110*/  @P2 LDG.E.LTC128B.U16 R24, desc[UR36][R14.64] ;  /* 0x000000240e182981 */ /* 0x000ea2000c1e1520 */
[----:B------:R-:W-:Y:S01]  /*2120*/  IADD3 R20, P1, R10, R20, RZ ;  /* 0x000000140a147210 */ /* 0x000fe20007f3e0ff */
[----:B------:R-:W-:Y:S01]  /*2130*/  BSSY B1, `(.L_x_32) ;  /* 0x0000011000017945 */ /* 0x000fe20003800000 */
[C---:B------:R-:W-:Y:S02]  /*2140*/  SHF.L.U64.HI R13, R66.reuse, 0x4, R67 ;  /* 0x00000004420d7819 */ /* 0x040fe40000010243 */
[----:B------:R-:W-:Y:S01]  /*2150*/  ISETP.GT.AND P0, PT, R3, 0x8, P0 ;  /* 0x000000080300780c */ /* 0x000fe20000704270 */
[----:B0-----:R-:W-:Y:S01]  /*2160*/  IMAD.X R21, R11, 0x1, R65, P1 ;  /* 0x000000010b157824 */ /* 0x001fe200008e0641 */
[----:B------:R-:W-:Y:S01]  /*2170*/  LEA R12, P1, R66, R8, 0x4 ;  /* 0x00000008420c7211 */ /* 0x000fe200078220ff */
[----:B------:R-:W-:-:S04]  /*2180*/  IMAD.WIDE.U32 R20, R57, R64, R20 ;  /* 0x0000004039147225 */ /* 0x000fc800078e0014 */
[----:B------:R-:W-:Y:S01]  /*2190*/  IMAD.X R13, R13, 0x1, R9, P1 ;  /* 0x000000010d0d7824 */ /* 0x000fe200008e0609 */
[----:B------:R-:W-:Y:S01]  /*21a0*/  LEA R10, P3, R20, R70, 0x1 ;  /* 0x00000046140a7211 */ /* 0x000fe200078608ff */
[----:B------:R-:W-:-:S05]  /*21b0*/  IMAD.IADD R11, R63, 0x1, R21 ;  /* 0x000000013f0b7824 */ /* 0x000fca00078e0215 */
[----:B------:R-:W-:Y:S01]  /*21c0*/  LEA.HI.X R11, R20, R71, R11, 0x1, P3 ;  /* 0x00000047140b7211 */ /* 0x000fe200018f0c0b */
[----:B--2---:R-:W-:-:S04]  /*21d0*/  IMAD.U32 R5, R24, 0x10000, RZ ;  /* 0x0001000018057824 */ /* 0x004fc800078e00ff */
[----:B------:R-:W-:-:S04]  /*21e0*/  FMUL R5, R5, R56 ;  /* 0x0000003805057220 */ /* 0x000fc80000400000 */
[----:B------:R-:W-:-:S05]  /*21f0*/  FFMA R5, R26, R23, R5 ;  /* 0x000000171a057223 */ /* 0x000fca0000000005 */
[----:B------:R-:W-:-:S05]  /*2200*/  F2FP.BF16.F32.PACK_AB R5, RZ, R5 ;  /* 0x00000005ff05723e */ /* 0x000fca00000010ff */
[----:B------:R0:W-:Y:S01]  /*2210*/  @P2 STG.E.U16 desc[UR36][R12.64], R5 ;  /* 0x000000050c002986 */ /* 0x0001e2000c101524 */
[----:B------:R-:W-:Y:S05]  /*2220*/  @!P0 BRA `(.L_x_33) ;  /* 0x0000000000048947 */ /* 0x000fea0003800000 */
[----:B------:R2:W5:Y:S02]  /*2230*/  LDG.E.LTC128B.U16 R24, desc[UR36][R10.64+0x2] ;  /* 0x000002240a187981 */ /* 0x000564000c1e1520 */
.L_x_33:
[----:B------:R-:W-:Y:S05]  /*2240*/  BSYNC B1 ;  /* 0x0000000000017941 */ /* 0x000fea0003800000 */
.L_x_32:
[----:B0----5:R-:W-:Y:S01]  /*2250*/  IMAD.U32 R5, R24, 0x10000, RZ ;  /* 0x0001000018057824 */ /* 0x021fe200078e00ff */
[----:B------:R-:W-:Y:S01]  /*2260*/  ISETP.GT.AND P1, PT, R4, 0x8, PT ;  /* 0x000000080400780c */ /* 0x000fe20003f24270 */
[----:B------:R-:W-:Y:S02]  /*2270*/  BSSY B1, `(.L_x_34) ;  /* 0x0000008000017945 */ /* 0x000fe40003800000 */
[----:B------:R-:W-:Y:S01]  /*2280*/  FMUL R14, R5, R56 ;  /* 0x00000038050e7220 */ /* 0x000fe20000400000 */
[----:B------:R-:W-:-:S03]  /*2290*/  ISETP.GT.AND P2, PT, R3, RZ, P1 ;  /* 0x000000ff0300720c */ /* 0x000fc60000f44270 */
[----:B------:R-:W-:-:S05]  /*22a0*/  FFMA R14, R27, R23, R14 ;  /* 0x000000171b0e7223 */ /* 0x000fca000000000e */
[----:B------:R-:W-:-:S05]  /*22b0*/  F2FP.BF16.F32.PACK_AB R14, RZ, R14 ;  /* 0x0000000eff0e723e */ /* 0x000fca00000010ff */
[----:B------:R0:W-:Y:S01]  /*22c0*/  @P0 STG.E.U16 desc[UR36][R12.64+0x2], R14 ;  /* 0x0000020e0c000986 */ /* 0x0001e2000c101524 */
[----:B------:R-:W-:Y:S05]  /*22d0*/  @!P2 BRA `(.L_x_35) ;  /* 0x000000000004a947 */ /* 0x000fea0003800000 */
[----:B------:R3:W5:Y:S02]  /*22e0*/  LDG.E.LTC128B.U16 R24, desc[UR36][R6.64+0x10] ;  /* 0x0000102406187981 */ /* 0x000764000c1e1520 */
.L_x_35:
[----:B------:R-:W-:Y:S05]  /*22f0*/  BSYNC B1 ;  /* 0x0000000000017941 */ /* 0x000fea0003800000 */
.L_x_34:
[----:B-----5:R-:W-:Y:S01]  /*2300*/  IMAD.U32 R5, R24, 0x10000, RZ ;  /* 0x0001000018057824 */ /* 0x020fe200078e00ff */
        /* <DEDUP_REMOVED lines=9> */
.L_x_37:
[----:B------:R-:W-:Y:S05]  /*23a0*/  BSYNC B1 ;  /* 0x0000000000017941 */ /* 0x000fea0003800000 */
.L_x_36:
[----:B----45:R-:W-:Y:S01]  /*23b0*/  IMAD.U32 R5, R24, 0x10000, RZ ;  /* 0x0001000018057824 */ /* 0x030fe200078e00ff */
[----:B------:R-:W-:Y:S01]  /*23c0*/  ISETP.GT.AND P1, PT, R3, 0x8, P1 ;  /* 0x000000080300780c */ /* 0x000fe20000f24270 */
[----:B------:R-:W-:Y:S02]  /*23d0*/  BSSY B1, `(.L_x_38) ;  /* 0x0000007000017945 */ /* 0x000fe40003800000 */
[----:B0-----:R-:W-:-:S04]  /*23e0*/  FMUL R14, R5, R56 ;  /* 0x00000038050e7220 */ /* 0x001fc80000400000 */
[----:B------:R-:W-:-:S05]  /*23f0*/  FFMA R14, R29, R23, R14 ;  /* 0x000000171d0e7223 */ /* 0x000fca000000000e */
[----:B------:R-:W-:-:S05]  /*2400*/  F2FP.BF16.F32.PACK_AB R14, RZ, R14 ;  /* 0x0000000eff0e723e */ /* 0x000fca00000010ff */
[----:B------:R0:W-:Y:S01]  /*2410*/  @P3 STG.E.U16 desc[UR36][R8.64+0x12], R14 ;  /* 0x0000120e08003986 */ /* 0x0001e2000c101524 */
[----:B------:R-:W-:Y:S05]  /*2420*/  @!P1 BRA `(.L_x_39) ;  /* 0x0000000000049947 */ /* 0x000fea0003800000 */
[----:B------:R4:W5:Y:S02]  /*2430*/  LDG.E.LTC128B.U16 R24, desc[UR36][R10.64+0x10] ;  /* 0x000010240a187981 */ /* 0x000964000c1e1520 */
.L_x_39:
[----:B------:R-:W-:Y:S05]  /*2440*/  BSYNC B1 ;  /* 0x0000000000017941 */ /* 0x000fea0003800000 */
.L_x_38:
[----:B-----5:R-:W-:Y:S01]  /*2450*/  IMAD.U32 R5, R24, 0x10000, RZ ;  /* 0x0001000018057824 */ /* 0x020fe200078e00ff */
[----:B------:R-:W-:Y:S01]  /*2460*/  ISETP.GT.AND P0, PT, R3, 0x8, P0 ;  /* 0x000000080300780c */ /* 0x000fe20000704270 */
[----:B------:R-:W-:Y:S02]  /*2470*/  BSSY B1, `(.L_x_40) ;  /* 0x0000007000017945 */ /* 0x000fe40003800000 */
[----:B------:R-:W-:-:S04]  /*2480*/  FMUL R5, R5, R56 ;  /* 0x0000003805057220 */ /* 0x000fc80000400000 */
[----:B------:R-:W-:-:S05]  /*2490*/  FFMA R5, R30, R23, R5 ;  /* 0x000000171e057223 */ /* 0x000fca0000000005 */
[----:B------:R-:W-:-:S05]  /*24a0*/  F2FP.BF16.F32.PACK_AB R5, RZ, R5 ;  /* 0x00000005ff05723e */ /* 0x000fca00000010ff */
[----:B------:R0:W-:Y:S01]  /*24b0*/  @P1 STG.E.U16 desc[UR36][R12.64+0x10], R5 ;  /* 0x000010050c001986 */ /* 0x0001e2000c101524 */
[----:B------:R-:W-:Y:S05]  /*24c0*/  @!P0 BRA `(.L_x_41) ;  /* 0x0000000000048947 */ /* 0x000fea0003800000 */
[----:B------:R0:W5:Y:S02]  /*24d0*/  LDG.E.LTC128B.U16 R24, desc[UR36][R10.64+0x12] ;  /* 0x000012240a187981 */ /* 0x000164000c1e1520 */
.L_x_41:
[----:B------:R-:W-:Y:S05]  /*24e0*/  BSYNC B1 ;  /* 0x0000000000017941 */ /* 0x000fea0003800000 */
.L_x_40:
        /* <DEDUP_REMOVED lines=10> */
.L_x_43:
[----:B------:R-:W-:Y:S05]  /*2590*/  BSYNC B1 ;  /* 0x0000000000017941 */ /* 0x000fea0003800000 */
.L_x_42:
        /* <DEDUP_REMOVED lines=10> */
.L_x_45:
[----:B------:R-:W-:Y:S05]  /*2640*/  BSYNC B1 ;  /* 0x0000000000017941 */ /* 0x000fea0003800000 */
.L_x_44:
[----:B0----5:R-:W-:Y:S01]  /*2650*/  IMAD.U32 R5, R24, 0x10000, RZ ;  /* 0x0001000018057824 */ /* 0x021fe200078e00ff */
        /* <DEDUP_REMOVED lines=8> */
.L_x_47:
[----:B------:R-:W-:Y:S05]  /*26e0*/  BSYNC B1 ;  /* 0x0000000000017941 */ /* 0x000fea0003800000 */
.L_x_46:
        /* <DEDUP_REMOVED lines=9> */
.L_x_49:
[----:B------:R-:W-:Y:S05]  /*2780*/  BSYNC B1 ;  /* 0x0000000000017941 */ /* 0x000fea0003800000 */
.L_x_48:
        /* <DEDUP_REMOVED lines=10> */
.L_x_51:
[----:B------:R-:W-:Y:S05]  /*2830*/  BSYNC B1 ;  /* 0x0000000000017941 */ /* 0x000fea0003800000 */
.L_x_50:
        /* <DEDUP_REMOVED lines=10> */
.L_x_53:
[----:B------:R-:W-:Y:S05]  /*28e0*/  BSYNC B1 ;  /* 0x0000000000017941 */ /* 0x000fea0003800000 */
.L_x_52:
        /* <DEDUP_REMOVED lines=9> */
.L_x_55:
[----:B------:R-:W-:Y:S05]  /*2980*/  BSYNC B1 ;  /* 0x0000000000017941 */ /* 0x000fea0003800000 */
.L_x_54:
        /* <DEDUP_REMOVED lines=9> */
.L_x_57:
[----:B------:R-:W-:Y:S05]  /*2a20*/  BSYNC B1 ;  /* 0x0000000000017941 */ /* 0x000fea0003800000 */
.L_x_56:
        /* <DEDUP_REMOVED lines=10> */
.L_x_59:
[----:B------:R-:W-:Y:S05]  /*2ad0*/  BSYNC B1 ;  /* 0x0000000000017941 */ /* 0x000fea0003800000 */
.L_x_58:
        /* <DEDUP_REMOVED lines=10> */
.L_x_61:
[----:B------:R-:W-:Y:S05]  /*2b80*/  BSYNC B1 ;  /* 0x0000000000017941 */ /* 0x000fea0003800000 */
.L_x_60:
        /* <DEDUP_REMOVED lines=9> */
.L_x_63:
[----:B------:R-:W-:Y:S05]  /*2c20*/  BSYNC B1 ;  /* 0x0000000000017941 */ /* 0x000fea0003800000 */
.L_x_62:
        /* <DEDUP_REMOVED lines=9> */
.L_x_65:
[----:B------:R-:W-:Y:S05]  /*2cc0*/  BSYNC B1 ;  /* 0x0000000000017941 */ /* 0x000fea0003800000 */
.L_x_64:
        /* <DEDUP_REMOVED lines=10> */
.L_x_67:
[----:B------:R-:W-:Y:S05]  /*2d70*/  BSYNC B1 ;  /* 0x0000000000017941 */ /* 0x000fea0003800000 */
.L_x_66:
        /* <DEDUP_REMOVED lines=10> */
.L_x_69:
[----:B------:R-:W-:Y:S05]  /*2e20*/  BSYNC B1 ;  /* 0x0000000000017941 */ /* 0x000fea0003800000 */
.L_x_68:
        /* <DEDUP_REMOVED lines=9> */
.L_x_71:
[----:B------:R-:W-:Y:S05]  /*2ec0*/  BSYNC B1 ;  /* 0x0000000000017941 */ /* 0x000fea0003800000 */
.L_x_70:
        /* <DEDUP_REMOVED lines=9> */
.L_x_73:
[----:B------:R-:W-:Y:S05]  /*2f60*/  BSYNC B1 ;  /* 0x0000000000017941 */ /* 0x000fea0003800000 */
.L_x_72:
        /* <DEDUP_REMOVED lines=10> */
.L_x_75:
[----:B------:R-:W-:Y:S05]  /*3010*/  BSYNC B1 ;  /* 0x0000000000017941 */ /* 0x000fea0003800000 */
.L_x_74:
        /* <DEDUP_REMOVED lines=10> */
.L_x_77:
[----:B------:R-:W-:Y:S05]  /*30c0*/  BSYNC B1 ;  /* 0x0000000000017941 */ /* 0x000fea0003800000 */
.L_x_76:
        /* <DEDUP_REMOVED lines=9> */
.L_x_79:
[----:B------:R-:W-:Y:S05]  /*3160*/  BSYNC B1 ;  /* 0x0000000000017941 */ /* 0x000fea0003800000 */
.L_x_78:
        /* <DEDUP_REMOVED lines=9> */
.L_x_81:
[----:B------:R-:W-:Y:S05]  /*3200*/  BSYNC B1 ;  /* 0x0000000000017941 */ /* 0x000fea0003800000 */
.L_x_80:
        /* <DEDUP_REMOVED lines=10> */
.L_x_83:
[----:B------:R-:W-:Y:S05]  /*32b0*/  BSYNC B1 ;  /* 0x0000000000017941 */ /* 0x000fea0003800000 */
.L_x_82:
[----:B-----5:R-:W-:Y:S01]  /*32c0*/  IMAD.U32 R5, R24, 0x10000, RZ ;  /* 0x0001000018057824 */ /* 0x020fe200078e00ff */
[----:B------:R-:W-:Y:S01]  /*32d0*/  ISETP.GT.AND P0, PT, R4, 0x39, PT ;  /* 0x000000390400780c */ /* 0x000fe20003f04270 */
[----:B------:R-:W-:Y:S01]  /*32e0*/  @P2 IMAD.MOV.U32 R4, RZ, RZ, R8 ;  /* 0x000000ffff042224 */ /* 0x000fe200078e0008 */
[----:B------:R-:W-:Y:S01]  /*32f0*/  BSSY B1, `(.L_x_84) ;  /* 0x000000a000017945 */ /* 0x000fe20003800000 */
[----:B------:R-:W-:Y:S01]  /*3300*/  FMUL R5, R5, R56 ;  /* 0x0000003805057220 */ /* 0x000fe20000400000 */
[----:B------:R-:W-:-:S03]  /*3310*/  ISETP.GT.AND P3, PT, R3, RZ, P0 ;  /* 0x000000ff0300720c */ /* 0x000fc60000764270 */
[----:B------:R-:W-:-:S05]  /*3320*/  FFMA R5, R52, R23, R5 ;  /* 0x0000001734057223 */ /* 0x000fca0000000005 */
[----:B------:R-:W-:-:S04]  /*3330*/  F2FP.BF16.F32.PACK_AB R5, RZ, R5 ;  /* 0x00000005ff05723e */ /* 0x000fc800000010ff */
[----:B0-----:R-:W-:Y:S01]  /*3340*/  PRMT R14, R5, 0x7610, R14 ;  /* 0x00007610050e7816 */ /* 0x001fe2000000000e */
[----:B------:R-:W-:-:S05]  /*3350*/  @P2 IMAD.MOV.U32 R5, RZ, RZ, R9 ;  /* 0x000000ffff052224 */ /* 0x000fca00078e0009 */
[----:B------:R0:W-:Y:S01]  /*3360*/  @P2 STG.E.U16 desc[UR36][R4.64+0x70], R14 ;  /* 0x0000700e04002986 */ /* 0x0001e2000c101524 */
[----:B------:R-:W-:Y:S05]  /*3370*/  @!P3 BRA `(.L_x_85) ;  /* 0x000000000004b947 */ /* 0x000fea0003800000 */
[----:B------:R0:W5:Y:S02]  /*3380*/  LDG.E.LTC128B.U16 R24, desc[UR36][R6.64+0x72] ;  /* 0x0000722406187981 */ /* 0x000164000c1e1520 */
.L_x_85:
[----:B------:R-:W-:Y:S05]  /*3390*/  BSYNC B1 ;  /* 0x0000000000017941 */ /* 0x000fea0003800000 */
.L_x_84:
        /* <DEDUP_REMOVED lines=9> */
.L_x_87:
[----:B------:R-:W-:Y:S05]  /*3430*/  BSYNC B1 ;  /* 0x0000000000017941 */ /* 0x000fea0003800000 */
.L_x_86:
[----:B-----5:R-:W-:Y:S01]  /*3440*/  IMAD.U32 R5, R24, 0x10000, RZ ;  /* 0x0001000018057824 */ /* 0x020fe200078e00ff */
[----:B------:R-:W-:Y:S01]  /*3450*/  ISETP.GT.AND P0, PT, R3, 0x8, P0 ;  /* 0x000000080300780c */ /* 0x000fe20000704270 */
[----:B0-----:R-:W-:Y:S01]  /*3460*/  @P1 IMAD.MOV.U32 R4, RZ, RZ, R12 ;  /* 0x000000ffff041224 */ /* 0x001fe200078e000c */
[----:B------:R-:W-:Y:S01]  /*3470*/  BSSY B1, `(.L_x_88) ;  /* 0x0000009000017945 */ /* 0x000fe20003800000 */
[----:B------:R-:W-:-:S04]  /*3480*/  FMUL R5, R5, R56 ;  /* 0x0000003805057220 */ /* 0x000fc80000400000 */
[----:B------:R-:W-:-:S05]  /*3490*/  FFMA R5, R54, R23, R5 ;  /* 0x0000001736057223 */ /* 0x000fca0000000005 */
[----:B------:R-:W-:-:S04]  /*34a0*/  F2FP.BF16.F32.PACK_AB R5, RZ, R5 ;  /* 0x00000005ff05723e */ /* 0x000fc800000010ff */
[----:B-1-3--:R-:W-:Y:S01]  /*34b0*/  PRMT R6, R5, 0x7610, R6 ;  /* 0x0000761005067816 */ /* 0x00afe20000000006 */
[----:B------:R-:W-:-:S05]  /*34c0*/  @P1 IMAD.MOV.U32 R5, RZ, RZ, R13 ;  /* 0x000000ffff051224 */ /* 0x000fca00078e000d */
[----:B------:R0:W-:Y:S01]  /*34d0*/  @P1 STG.E.U16 desc[UR36][R4.64+0x70], R6 ;  /* 0x0000700604001986 */ /* 0x0001e2000c101524 */
[----:B------:R-:W-:Y:S05]  /*34e0*/  @!P0 BRA `(.L_x_89) ;  /* 0x0000000000048947 */ /* 0x000fea0003800000 */
[----:B------:R1:W5:Y:S02]  /*34f0*/  LDG.E.LTC128B.U16 R24, desc[UR36][R10.64+0x72] ;  /* 0x000072240a187981 */ /* 0x000364000c1e1520 */
.L_x_89:
[----:B------:R-:W-:Y:S05]  /*3500*/  BSYNC B1 ;  /* 0x0000000000017941 */ /* 0x000fea0003800000 */
.L_x_88:
[----:B------:R-:W-:Y:S05]  /*3510*/  @!P0 BRA `(.L_x_90) ;  /* 0x0000000800a88947 */ /* 0x000fea0003800000 */
[----:B-----5:R-:W-:-:S04]  /*3520*/  IMAD.U32 R3, R24, 0x10000, RZ ;  /* 0x0001000018037824 */ /* 0x020fc800078e00ff */
[----:B0-----:R-:W-:-:S04]  /*3530*/  FMUL R4, R3, R56 ;  /* 0x0000003803047220 */ /* 0x001fc80000400000 */
[----:B------:R-:W-:-:S05]  /*3540*/  FFMA R4, R55, R23, R4 ;  /* 0x0000001737047223 */ /* 0x000fca0000000004 */
[----:B------:R-:W-:-:S05]  /*3550*/  F2FP.BF16.F32.PACK_AB R4, RZ, R4 ;  /* 0x00000004ff04723e */ /* 0x000fca00000010ff */
[----:B------:R3:W-:Y:S01]  /*3560*/  STG.E.U16 desc[UR36][R12.64+0x72], R4 ;  /* 0x000072040c007986 */ /* 0x0007e2000c101524 */
[----:B------:R-:W-:Y:S05]  /*3570*/  BRA `(.L_x_90) ;  /* 0x0000000800907947 */ /* 0x000fea0003800000 */
.L_x_29:
[----:B------:R-:W-:Y:S01]  /*3580*/  ISETP.GT.AND P0, PT, R4, 0x1, PT ;  /* 0x000000010400780c */ /* 0x000fe20003f04270 */
[----:B------:R-:W-:Y:S01]  /*3590*/  ULDC.64 UR4, c[0x0][0x5c0] ;  /* 0x0001700000047ab9 */ /* 0x000fe20000000a00 */
[-C--:B------:R-:W-:Y:S01]  /*35a0*/  FMUL R24, R24, R23.reuse ;  /* 0x0000001718187220 */ /* 0x080fe20000400000 */
[-C--:B------:R-:W-:Y:S01]  /*35b0*/  FMUL R25, R25, R23.reuse ;  /* 0x0000001719197220 */ /* 0x080fe20000400000 */
[----:B------:R-:W-:Y:S01]  /*35c0*/  ISETP.GT.AND P3, PT, R3, RZ, P0 ;  /* 0x000000ff0300720c */ /* 0x000fe20000764270 */
[-C--:B------:R-:W-:Y:S01]  /*35d0*/  FMUL R26, R26, R23.reuse ;  /* 0x000000171a1a7220 */ /* 0x080fe20000400000 */
[----:B------:R-:W-:Y:S01]  /*35e0*/  LEA R6, P4, R58, UR4, 0x1 ;  /* 0x000000043a067c11 */ /* 0x000fe2000f8808ff */
[-C--:B------:R-:W-:Y:S01]  /*35f0*/  FMUL R27, R27, R23.reuse ;  /* 0x000000171b1b7220 */ /* 0x080fe20000400000 */
[----:B------:R-:W-:Y:S01]  /*3600*/  F2FP.BF16.F32.PACK_AB R24, RZ, R24 ;  /* 0x00000018ff18723e */ /* 0x000fe200000010ff */
[-C--:B------:R-:W-:Y:S01]  /*3610*/  FMUL R28, R28, R23.reuse ;  /* 0x000000171c1c7220 */ /* 0x080fe20000400000 */
[----:B------:R-:W-:Y:S01]  /*3620*/  LEA.HI.X R7, R58, UR5, R75, 0x1, P4 ;  /* 0x000000053a077c11 */ /* 0x000fe2000a0f0c4b */
[----:B------:R-:W-:Y:S01]  /*3630*/  FMUL R29, R29, R23 ;  /* 0x000000171d1d7220 */ /* 0x000fe20000400000 */
[----:B------:R-:W-:Y:S01]  /*3640*/  F2FP.BF16.F32.PACK_AB R25, RZ, R25 ;  /* 0x00000019ff19723e */ /* 0x000fe200000010ff */
[-C--:B------:R-:W-:Y:S01]  /*3650*/  FMUL R30, R30, R23.reuse ;  /* 0x000000171e1e7220 */ /* 0x080fe20000400000 */
[----:B------:R-:W-:Y:S01]  /*3660*/  SHF.L.U64.HI R67, R66, 0x4, R67 ;  /* 0x0000000442437819 */ /* 0x000fe20000010243 */
[----:B------:R-:W-:Y:S01]  /*3670*/  @P1 STG.E.U16 desc[UR36][R6.64], R24 ;  /* 0x0000001806001986 */ /* 0x000fe2000c101524 */
[----:B------:R-:W-:Y:S01]  /*3680*/  ISETP.GT.AND P1, PT, R4, 0x8, PT ;  /* 0x000000080400780c */ /* 0x000fe20003f24270 */
[-C--:B------:R-:W-:Y:S01]  /*3690*/  FMUL R31, R31, R23.reuse ;  /* 0x000000171f1f7220 */ /* 0x080fe20000400000 */
[C---:B------:R-:W-:Y:S01]  /*36a0*/  ISETP.GT.AND P4, PT, R3.reuse, 0x8, P0 ;  /* 0x000000080300780c */ /* 0x040fe20000784270 */
[----:B------:R-:W-:Y:S01]  /*36b0*/  @P3 STG.E.U16 desc[UR36][R6.64+0x2], R25 ;  /* 0x0000021906003986 */ /* 0x000fe2000c101524 */
[----:B------:R-:W-:Y:S01]  /*36c0*/  LEA R8, P3, R66, R6, 0x4 ;  /* 0x0000000642087211 */ /* 0x000fe200078620ff */
[-C--:B------:R-:W-:Y:S01]  /*36d0*/  FMUL R32, R32, R23.reuse ;  /* 0x0000001720207220 */ /* 0x080fe20000400000 */
[----:B------:R-:W-:Y:S01]  /*36e0*/  ISETP.GT.AND P2, PT, R3, 0x8, P2 ;  /* 0x000000080300780c */ /* 0x000fe20001744270 */
[-C--:B------:R-:W-:Y:S01]  /*36f0*/  FMUL R33, R33, R23.reuse ;  /* 0x0000001721217220 */ /* 0x080fe20000400000 */
[----:B------:R-:W-:Y:S01]  /*3700*/  ISETP.GT.AND P0, PT, R4, 0x9, PT ;  /* 0x000000090400780c */ /* 0x000fe20003f04270 */
[----:B------:R-:W-:Y:S01]  /*3710*/  IMAD.X R9, R67, 0x1, R7, P3 ;  /* 0x0000000143097824 */ /* 0x000fe200018e0607 */
[C---:B------:R-:W-:Y:S01]  /*3720*/  ISETP.GT.AND P5, PT, R3.reuse, RZ, P1 ;  /* 0x000000ff0300720c */ /* 0x040fe20000fa4270 */
[-C--:B------:R-:W-:Y:S01]  /*3730*/  FMUL R34, R34, R23.reuse ;  /* 0x0000001722227220 */ /* 0x080fe20000400000 */
[----:B------:R-:W-:Y:S01]  /*3740*/  ISETP.GT.AND P3, PT, R3, RZ, P0 ;  /* 0x000000ff0300720c */ /* 0x000fe20000764270 */
[-C--:B------:R-:W-:Y:S01]  /*3750*/  FMUL R35, R35, R23.reuse ;  /* 0x0000001723237220 */ /* 0x080fe20000400000 */
[----:B------:R-:W-:Y:S01]  /*3760*/  F2FP.BF16.F32.PACK_AB R26, RZ, R26 ;  /* 0x0000001aff1a723e */ /* 0x000fe200000010ff */
[----:B------:R-:W-:Y:S01]  /*3770*/  FMUL R36, R36, R23 ;  /* 0x0000001724247220 */ /* 0x000fe20000400000 */
[----:B------:R-:W-:Y:S01]  /*3780*/  F2FP.BF16.F32.PACK_AB R27, RZ, R27 ;  /* 0x0000001bff1b723e */ /* 0x000fe200000010ff */
[----:B------:R-:W-:Y:S01]  /*3790*/  FMUL R37, R37, R23 ;  /* 0x0000001725257220 */ /* 0x000fe20000400000 */
[----:B------:R-:W-:Y:S01]  /*37a0*/  F2FP.BF16.F32.PACK_AB R28, RZ, R28 ;  /* 0x0000001cff1c723e */ /* 0x000fe200000010ff */
[----:B------:R-:W-:Y:S01]  /*37b0*/  @P2 STG.E.U16 desc[UR36][R8.64], R26 ;  /* 0x0000001a08002986 */ /* 0x000fe2000c101524 */
[----:B------:R-:W-:Y:S01]  /*37c0*/  F2FP.BF16.F32.PACK_AB R29, RZ, R29 ;  /* 0x0000001dff1d723e */ /* 0x000fe200000010ff */
[-C--:B------:R-:W-:Y:S01]  /*37d0*/  FMUL R38, R38, R23.reuse ;  /* 0x0000001726267220 */ /* 0x080fe20000400000 */
[----:B------:R-:W-:Y:S01]  /*37e0*/  ISETP.GT.AND P2, PT, R3, 0x8, P1 ;  /* 0x000000080300780c */ /* 0x000fe20000f44270 */
[----:B------:R-:W-:Y:S01]  /*37f0*/  @P4 STG.E.U16 desc[UR36][R8.64+0x2], R27 ;  /* 0x0000021b08004986 */ /* 0x000fe2000c101524 */
[----:B------:R-:W-:Y:S01]  /*3800*/  ISETP.GT.AND P1, PT, R4, 0x10, PT ;  /* 0x000000100400780c */ /* 0x000fe20003f24270 */
[-C--:B------:R-:W-:Y:S01]  /*3810*/  FMUL R39, R39, R23.reuse ;  /* 0x0000001727277220 */ /* 0x080fe20000400000 */
[----:B------:R-:W-:Y:S01]  /*3820*/  F2FP.BF16.F32.PACK_AB R30, RZ, R30 ;  /* 0x0000001eff1e723e */ /* 0x000fe200000010ff */
[----:B------:R-:W-:Y:S01]  /*3830*/  @P5 STG.E.U16 desc[UR36][R6.64+0x10], R28 ;  /* 0x0000101c06005986 */ /* 0x000fe2000c101524 */
[C---:B------:R-:W-:Y:S01]  /*3840*/  ISETP.GT.AND P4, PT, R3.reuse, RZ, P1 ;  /* 0x000000ff0300720c */ /* 0x040fe20000f84270 */
[----:B------:R-:W-:Y:S01]  /*3850*/  FMUL R40, R40, R23 ;  /* 0x0000001728287220 */ /* 0x000fe20000400000 */
[----:B------:R-:W-:Y:S01]  /*3860*/  F2FP.BF16.F32.PACK_AB R31, RZ, R31 ;  /* 0x0000001fff1f723e */ /* 0x000fe200000010ff */
[----:B------:R-:W-:Y:S01]  /*3870*/  @P3 STG.E.U16 desc[UR36][R6.64+0x12], R29 ;  /* 0x0000121d06003986 */ /* 0x000fe2000c101524 */
[----:B------:R-:W-:Y:S01]  /*3880*/  ISETP.GT.AND P3, PT, R3, 0x8, P0 ;  /* 0x000000080300780c */ /* 0x000fe20000764270 */
[-C--:B------:R-:W-:Y:S01]  /*3890*/  FMUL R41, R41, R23.reuse ;  /* 0x0000001729297220 */ /* 0x080fe20000400000 */
[----:B------:R-:W-:Y:S01]  /*38a0*/  ISETP.GT.AND P0, PT, R4, 0x11, PT ;  /* 0x000000110400780c */ /* 0x000fe20003f04270 */
[----:B------:R-:W-:Y:S01]  /*38b0*/  @P2 STG.E.U16 desc[UR36][R8.64+0x10], R30 ;  /* 0x0000101e08002986 */ /* 0x000fe2000c101524 */
[----:B------:R-:W-:Y:S01]  /*38c0*/  F2FP.BF16.F32.PACK_AB R32, RZ, R32 ;  /* 0x00000020ff20723e */ /* 0x000fe200000010ff */
[-C--:B------:R-:W-:Y:S01]  /*38d0*/  FMUL R42, R42, R23.reuse ;  /* 0x000000172a2a7220 */ /* 0x080fe20000400000 */
[----:B------:R-:W-:Y:S01]  /*38e0*/  ISETP.GT.AND P5, PT, R3, RZ, P0 ;  /* 0x000000ff0300720c */ /* 0x000fe200007a4270 */
[-C--:B------:R-:W-:Y:S01]  /*38f0*/  FMUL R43, R43, R23.reuse ;  /* 0x000000172b2b7220 */ /* 0x080fe20000400000 */
[----:B------:R-:W-:Y:S01]  /*3900*/  ISETP.GT.AND P2, PT, R3, 0x8, P1 ;  /* 0x000000080300780c */ /* 0x000fe20000f44270 */
[-C--:B------:R-:W-:Y:S01]  /*3910*/  FMUL R44, R44, R23.reuse ;  /* 0x000000172c2c7220 */ /* 0x080fe20000400000 */
[----:B------:R-:W-:Y:S01]  /*3920*/  ISETP.GT.AND P1, PT, R4, 0x18, PT ;  /* 0x000000180400780c */ /* 0x000fe20003f24270 */
[----:B------:R-:W-:Y:S01]  /*3930*/  FMUL R45, R45, R23 ;  /* 0x000000172d2d7220 */ /* 0x000fe20000400000 */
[----:B------:R-:W-:Y:S01]  /*3940*/  F2FP.BF16.F32.PACK_AB R33, RZ, R33 ;  /* 0x00000021ff21723e */ /* 0x000fe200000010ff */
[----:B------:R-:W-:Y:S01]  /*3950*/  @P3 STG.E.U16 desc[UR36][R8.64+0x12], R31 ;  /* 0x0000121f08003986 */ /* 0x000fe2000c101524 */
[C---:B------:R-:W-:Y:S01]  /*3960*/  ISETP.GT.AND P3, PT, R3.reuse, 0x8, P0 ;  /* 0x000000080300780c */ /* 0x040fe20000764270 */
[-C--:B------:R-:W-:Y:S01]  /*3970*/  FMUL R46, R46, R23.reuse ;  /* 0x000000172e2e7220 */ /* 0x080fe20000400000 */
[----:B------:R-:W-:Y:S01]  /*3980*/  ISETP.GT.AND P0, PT, R4, 0x19, PT ;  /* 0x000000190400780c */ /* 0x000fe20003f04270 */
[----:B------:R-:W-:Y:S01]  /*3990*/  @P4 STG.E.U16 desc[UR36][R6.64+0x20], R32 ;  /* 0x0000202006004986 */ /* 0x000fe2000c101524 */
[----:B------:R-:W-:Y:S01]  /*39a0*/  ISETP.GT.AND P4, PT, R3, RZ, P1 ;  /* 0x000000ff0300720c */ /* 0x000fe20000f84270 */
[-C--:B------:R-:W-:Y:S01]  /*39b0*/  FMUL R47, R47, R23.reuse ;  /* 0x000000172f2f7220 */ /* 0x080fe20000400000 */
[----:B------:R-:W-:Y:S01]  /*39c0*/  F2FP.BF16.F32.PACK_AB R34, RZ, R34 ;  /* 0x00000022ff22723e */ /* 0x000fe200000010ff */
[----:B------:R-:W-:Y:S01]  /*39d0*/  @P5 STG.E.U16 desc[UR36][R6.64+0x22], R33 ;  /* 0x0000222106005986 */ /* 0x000fe2000c101524 */
[----:B------:R-:W-:Y:S01]  /*39e0*/  ISETP.GT.AND P5, PT, R3, RZ, P0 ;  /* 0x000000ff0300720c */ /* 0x000fe200007a4270 */
[----:B------:R-:W-:Y:S01]  /*39f0*/  FMUL R48, R48, R23 ;  /* 0x0000001730307220 */ /* 0x000fe20000400000 */
[----:B------:R-:W-:Y:S01]  /*3a00*/  F2FP.BF16.F32.PACK_AB R35, RZ, R35 ;  /* 0x00000023ff23723e */ /* 0x000fe200000010ff */
[----:B------:R-:W-:Y:S01]  /*3a10*/  @P2 STG.E.U16 desc[UR36][R8.64+0x20], R34 ;  /* 0x0000202208002986 */ /* 0x000fe2000c101524 */
[----:B------:R-:W-:Y:S01]  /*3a20*/  F2FP.BF16.F32.PACK_AB R36, RZ, R36 ;  /* 0x00000024ff24723e */ /* 0x000fe200000010ff */
[-C--:B------:R-:W-:Y:S01]  /*3a30*/  FMUL R49, R49, R23.reuse ;  /* 0x0000001731317220 */ /* 0x080fe20000400000 */
[C---:B------:R-:W-:Y:S01]  /*3a40*/  ISETP.GT.AND P2, PT, R3.reuse, 0x8, P1 ;  /* 0x000000080300780c */ /* 0x040fe20000f44270 */
[----:B------:R-:W-:Y:S01]  /*3a50*/  @P3 STG.E.U16 desc[UR36][R8.64+0x22], R35 ;  /* 0x0000222308003986 */ /* 0x000fe2000c101524 */
[----:B------:R-:W-:Y:S01]  /*3a60*/  ISETP.GT.AND P1, PT, R4, 0x20, PT ;  /* 0x000000200400780c */ /* 0x000fe20003f24270 */
[----:B------:R-:W-:Y:S01]  /*3a70*/  FMUL R50, R50, R23 ;  /* 0x0000001732327220 */ /* 0x000fe20000400000 */
[----:B------:R-:W-:Y:S01]  /*3a80*/  F2FP.BF16.F32.PACK_AB R37, RZ, R37 ;  /* 0x00000025ff25723e */ /* 0x000fe200000010ff */
[----:B------:R-:W-:Y:S01]  /*3a90*/  @P4 STG.E.U16 desc[UR36][R6.64+0x30], R36 ;  /* 0x0000302406004986 */ /* 0x000fe2000c101524 */
[----:B------:R-:W-:Y:S01]  /*3aa0*/  ISETP.GT.AND P3, PT, R3, 0x8, P0 ;  /* 0x000000080300780c */ /* 0x000fe20000764270 */
[-C--:B------:R-:W-:Y:S01]  /*3ab0*/  FMUL R51, R51, R23.reuse ;  /* 0x0000001733337220 */ /* 0x080fe20000400000 */
[----:B------:R-:W-:Y:S01]  /*3ac0*/  ISETP.GT.AND P0, PT, R4, 0x21, PT ;  /* 0x000000210400780c */ /* 0x000fe20003f04270 */
[----:B------:R-:W-:Y:S01]  /*3ad0*/  @P5 STG.E.U16 desc[UR36][R6.64+0x32], R37 ;  /* 0x0000322506005986 */ /* 0x000fe2000c101524 */
        /* <DEDUP_REMOVED lines=10> */
[----:B------:R-:W-:-:S02]  /*3b80*/  F2FP.BF16.F32.PACK_AB R41, RZ, R41 ;  /* 0x00000029ff29723e */ /* 0x000fc400000010ff */
[C---:B------:R-:W-:Y:S01]  /*3b90*/  ISETP.GT.AND P1, PT, R3.reuse, 0x8, P1 ;  /* 0x000000080300780c */ /* 0x040fe20000f24270 */
[----:B------:R-:W-:Y:S01]  /*3ba0*/  @P3 STG.E.U16 desc[UR36][R8.64+0x32], R39 ;  /* 0x0000322708003986 */ /* 0x000fe2000c101524 */
[C---:B------:R-:W-:Y:S02]  /*3bb0*/  ISETP.GT.AND P2, PT, R3.reuse, 0x8, P0 ;  /* 0x000000080300780c */ /* 0x040fe40000744270 */
[C---:B------:R-:W-:Y:S01]  /*3bc0*/  ISETP.GT.AND P0, PT, R4.reuse, 0x29, PT ;  /* 0x000000290400780c */ /* 0x040fe20003f04270 */
[----:B------:R-:W-:Y:S01]  /*3bd0*/  @P4 STG.E.U16 desc[UR36][R6.64+0x40], R40 ;  /* 0x0000402806004986 */ /* 0x000fe2000c101524 */
[----:B------:R-:W-:Y:S02]  /*3be0*/  ISETP.GT.AND P4, PT, R4, 0x28, PT ;  /* 0x000000280400780c */ /* 0x000fe40003f84270 */
[----:B------:R-:W-:Y:S01]  /*3bf0*/  F2FP.BF16.F32.PACK_AB R42, RZ, R42 ;  /* 0x0000002aff2a723e */ /* 0x000fe200000010ff */
[----:B------:R-:W-:Y:S01]  /*3c00*/  @P5 STG.E.U16 desc[UR36][R6.64+0x42], R41 ;  /* 0x0000422906005986 */ /* 0x000fe2000c101524 */
[----:B------:R-:W-:-:S02]  /*3c10*/  ISETP.GT.AND P5, PT, R3, RZ, P4 ;  /* 0x000000ff0300720c */ /* 0x000fc400027a4270 */
[C---:B------:R-:W-:Y:S01]  /*3c20*/  ISETP.GT.AND P3, PT, R3.reuse, RZ, P0 ;  /* 0x000000ff0300720c */ /* 0x040fe20000764270 */
[----:B------:R-:W-:Y:S01]  /*3c30*/  @P1 STG.E.U16 desc[UR36][R8.64+0x40], R42 ;  /* 0x0000402a08001986 */ /* 0x000fe2000c101524 */
[----:B------:R-:W-:Y:S02]  /*3c40*/  F2FP.BF16.F32.PACK_AB R43, RZ, R43 ;  /* 0x0000002bff2b723e */ /* 0x000fe400000010ff */
[----:B------:R-:W-:Y:S02]  /*3c50*/  F2FP.BF16.F32.PACK_AB R44, RZ, R44 ;  /* 0x0000002cff2c723e */ /* 0x000fe400000010ff */
[C---:B------:R-:W-:Y:S01]  /*3c60*/  ISETP.GT.AND P4, PT, R3.reuse, 0x8, P4 ;  /* 0x000000080300780c */ /* 0x040fe20002784270 */
[----:B------:R-:W-:Y:S01]  /*3c70*/  @P2 STG.E.U16 desc[UR36][R8.64+0x42], R43 ;  /* 0x0000422b08002986 */ /* 0x000fe2000c101524 */
[----:B------:R-:W-:Y:S02]  /*3c80*/  F2FP.BF16.F32.PACK_AB R45, RZ, R45 ;  /* 0x0000002dff2d723e */ /* 0x000fe400000010ff */
[----:B------:R-:W-:Y:S01]  /*3c90*/  ISETP.GT.AND P2, PT, R4, 0x31, PT ;  /* 0x000000310400780c */ /* 0x000fe20003f44270 */
[----:B------:R-:W-:Y:S01]  /*3ca0*/  @P5 STG.E.U16 desc[UR36][R6.64+0x50], R44 ;  /* 0x0000502c06005986 */ /* 0x000fe2000c101524 */
[----:B------:R-:W-:-:S02]  /*3cb0*/  ISETP.GT.AND P5, PT, R3, 0x8, P0 ;  /* 0x000000080300780c */ /* 0x000fc400007a4270 */
[C---:B------:R-:W-:Y:S01]  /*3cc0*/  ISETP.GT.AND P1, PT, R4.reuse, 0x38, PT ;  /* 0x000000380400780c */ /* 0x040fe20003f24270 */
[----:B------:R-:W-:Y:S01]  /*3cd0*/  @P3 STG.E.U16 desc[UR36][R6.64+0x52], R45 ;  /* 0x0000522d06003986 */ /* 0x000fe2000c101524 */
[C---:B------:R-:W-:Y:S02]  /*3ce0*/  ISETP.GT.AND P3, PT, R4.reuse, 0x30, PT ;  /* 0x000000300400780c */ /* 0x040fe40003f64270 */
[----:B------:R-:W-:Y:S01]  /*3cf0*/  ISETP.GT.AND P0, PT, R4, 0x39, PT ;  /* 0x000000390400780c */ /* 0x000fe20003f04270 */
[----:B------:R-:W-:Y:S01]  /*3d00*/  @P4 IMAD.MOV.U32 R4, RZ, RZ, R8 ;  /* 0x000000ffff044224 */ /* 0x000fe200078e0008 */
[----:B------:R-:W-:Y:S01]  /*3d10*/  F2FP.BF16.F32.PACK_AB R46, RZ, R46 ;  /* 0x0000002eff2e723e */ /* 0x000fe200000010ff */
[----:B------:R-:W-:Y:S01]  /*3d20*/  @P4 IMAD.MOV.U32 R5, RZ, RZ, R9 ;  /* 0x000000ffff054224 */ /* 0x000fe200078e0009 */
[----:B------:R-:W-:Y:S02]  /*3d30*/  F2FP.BF16.F32.PACK_AB R47, RZ, R47 ;  /* 0x0000002fff2f723e */ /* 0x000fe400000010ff */
[----:B------:R-:W-:-:S02]  /*3d40*/  F2FP.BF16.F32.PACK_AB R48, RZ, R48 ;  /* 0x00000030ff30723e */ /* 0x000fc400000010ff */
[----:B------:R0:W-:Y:S01]  /*3d50*/  @P4 STG.E.U16 desc[UR36][R4.64+0x50], R46 ;  /* 0x0000502e04004986 */ /* 0x0001e2000c101524 */
[C---:B------:R-:W-:Y:S02]  /*3d60*/  ISETP.GT.AND P4, PT, R3.reuse, RZ, P2 ;  /* 0x000000ff0300720c */ /* 0x040fe40001784270 */
[----:B------:R-:W-:Y:S02]  /*3d70*/  F2FP.BF16.F32.PACK_AB R49, RZ, R49 ;  /* 0x00000031ff31723e */ /* 0x000fe400000010ff */
[----:B------:R-:W-:Y:S02]  /*3d80*/  ISETP.GT.AND P2, PT, R3, 0x8, P2 ;  /* 0x000000080300780c */ /* 0x000fe40001744270 */
[----:B------:R-:W-:Y:S02]  /*3d90*/  F2FP.BF16.F32.PACK_AB R50, RZ, R50 ;  /* 0x00000032ff32723e */ /* 0x000fe400000010ff */
[----:B------:R-:W-:Y:S02]  /*3da0*/  F2FP.BF16.F32.PACK_AB R51, RZ, R51 ;  /* 0x00000033ff33723e */ /* 0x000fe400000010ff */
[----:B------:R-:W-:Y:S01]  /*3db0*/  F2FP.BF16.F32.PACK_AB R52, RZ, R52 ;  /* 0x00000034ff34723e */ /* 0x000fe200000010ff */
[----:B0-----:R-:W-:Y:S01]  /*3dc0*/  @P5 IMAD.MOV.U32 R4, RZ, RZ, R8 ;  /* 0x000000ffff045224 */ /* 0x001fe200078e0008 */
[----:B------:R-:W-:Y:S01]  /*3dd0*/  F2FP.BF16.F32.PACK_AB R53, RZ, R53 ;  /* 0x00000035ff35723e */ /* 0x000fe200000010ff */
[----:B------:R-:W-:Y:S01]  /*3de0*/  @P5 IMAD.MOV.U32 R5, RZ, RZ, R9 ;  /* 0x000000ffff055224 */ /* 0x000fe200078e0009 */
[----:B------:R-:W-:-:S02]  /*3df0*/  F2FP.BF16.F32.PACK_AB R54, RZ, R54 ;  /* 0x00000036ff36723e */ /* 0x000fc400000010ff */
[----:B------:R-:W-:Y:S02]  /*3e00*/  F2FP.BF16.F32.PACK_AB R55, RZ, R55 ;  /* 0x00000037ff37723e */ /* 0x000fe400000010ff */
[----:B------:R0:W-:Y:S01]  /*3e10*/  @P5 STG.E.U16 desc[UR36][R4.64+0x52], R47 ;  /* 0x0000522f04005986 */ /* 0x0001e2000c101524 */
[C---:B------:R-:W-:Y:S02]  /*3e20*/  ISETP.GT.AND P5, PT, R3.reuse, RZ, P3 ;  /* 0x000000ff0300720c */ /* 0x040fe40001fa4270 */
[----:B------:R-:W-:-:S11]  /*3e30*/  ISETP.GT.AND P3, PT, R3, 0x8, P3 ;  /* 0x000000080300780c */ /* 0x000fd60001f64270 */
[----:B0-----:R-:W-:Y:S02]  /*3e40*/  @P5 IMAD.MOV.U32 R4, RZ, RZ, R6 ;  /* 0x000000ffff045224 */ /* 0x001fe400078e0006 */
[----:B------:R-:W-:-:S05]  /*3e50*/  @P5 IMAD.MOV.U32 R5, RZ, RZ, R7 ;  /* 0x000000ffff055224 */ /* 0x000fca00078e0007 */
[----:B------:R0:W-:Y:S01]  /*3e60*/  @P5 STG.E.U16 desc[UR36][R4.64+0x60], R48 ;  /* 0x0000603004005986 */ /* 0x0001e2000c101524 */
[C---:B------:R-:W-:Y:S02]  /*3e70*/  ISETP.GT.AND P5, PT, R3.reuse, RZ, P0 ;  /* 0x000000ff0300720c */ /* 0x040fe400007a4270 */
[----:B------:R-:W-:Y:S01]  /*3e80*/  ISETP.GT.AND P0, PT, R3, 0x8, P0 ;  /* 0x000000080300780c */ /* 0x000fe20000704270 */
[----:B0-----:R-:W-:Y:S02]  /*3e90*/  @P4 IMAD.MOV.U32 R4, RZ, RZ, R6 ;  /* 0x000000ffff044224 */ /* 0x001fe400078e0006 */
[----:B------:R-:W-:-:S05]  /*3ea0*/  @P4 IMAD.MOV.U32 R5, RZ, RZ, R7 ;  /* 0x000000ffff054224 */ /* 0x000fca00078e0007 */
[----:B------:R0:W-:Y:S01]  /*3eb0*/  @P4 STG.E.U16 desc[UR36][R4.64+0x62], R49 ;  /* 0x0000623104004986 */ /* 0x0001e2000c101524 */
[C---:B------:R-:W-:Y:S02]  /*3ec0*/  ISETP.GT.AND P4, PT, R3.reuse, RZ, P1 ;  /* 0x000000ff0300720c */ /* 0x040fe40000f84270 */
[----:B------:R-:W-:Y:S01]  /*3ed0*/  ISETP.GT.AND P1, PT, R3, 0x8, P1 ;  /* 0x000000080300780c */ /* 0x000fe20000f24270 */
[----:B0-----:R-:W-:Y:S02]  /*3ee0*/  @P3 IMAD.MOV.U32 R4, RZ, RZ, R8 ;  /* 0x000000ffff043224 */ /* 0x001fe400078e0008 */
[----:B------:R-:W-:-:S05]  /*3ef0*/  @P3 IMAD.MOV.U32 R5, RZ, RZ, R9 ;  /* 0x000000ffff053224 */ /* 0x000fca00078e0009 */
[----:B------:R0:W-:Y:S02]  /*3f00*/  @P3 STG.E.U16 desc[UR36][R4.64+0x60], R50 ;  /* 0x0000603204003986 */ /* 0x0001e4000c101524 */
[----:B0-----:R-:W-:Y:S02]  /*3f10*/  @P2 IMAD.MOV.U32 R4, RZ, RZ, R8 ;  /* 0x000000ffff042224 */ /* 0x001fe400078e0008 */
[----:B------:R-:W-:-:S05]  /*3f20*/  @P2 IMAD.MOV.U32 R5, RZ, RZ, R9 ;  /* 0x000000ffff052224 */ /* 0x000fca00078e0009 */
[----:B------:R0:W-:Y:S02]  /*3f30*/  @P2 STG.E.U16 desc[UR36][R4.64+0x62], R51 ;  /* 0x0000623304002986 */ /* 0x0001e4000c101524 */
[----:B0-----:R-:W-:Y:S02]  /*3f40*/  @P4 IMAD.MOV.U32 R4, RZ, RZ, R6 ;  /* 0x000000ffff044224 */ /* 0x001fe400078e0006 */
[----:B------:R-:W-:-:S05]  /*3f50*/  @P4 IMAD.MOV.U32 R5, RZ, RZ, R7 ;  /* 0x000000ffff054224 */ /* 0x000fca00078e0007 */
[----:B------:R0:W-:Y:S04]  /*3f60*/  @P4 STG.E.U16 desc[UR36][R4.64+0x70], R52 ;  /* 0x0000703404004986 */ /* 0x0001e8000c101524 */
[----:B------:R1:W-:Y:S01]  /*3f70*/  @P5 STG.E.U16 desc[UR36][R6.64+0x72], R53 ;  /* 0x0000723506005986 */ /* 0x0003e2000c101524 */
[----:B0-----:R-:W-:Y:S02]  /*3f80*/  @P1 IMAD.MOV.U32 R4, RZ, RZ, R8 ;  /* 0x000000ffff041224 */ /* 0x001fe400078e0008 */
[----:B------:R-:W-:-:S05]  /*3f90*/  @P1 IMAD.MOV.U32 R5, RZ, RZ, R9 ;  /* 0x000000ffff051224 */ /* 0x000fca00078e0009 */
[----:B------:R1:W-:Y:S04]  /*3fa0*/  @P1 STG.E.U16 desc[UR36][R4.64+0x70], R54 ;  /* 0x0000703604001986 */ /* 0x0003e8000c101524 */
[----:B------:R1:W-:Y:S02]  /*3fb0*/  @P0 STG.E.U16 desc[UR36][R8.64+0x72], R55 ;  /* 0x0000723708000986 */ /* 0x0003e4000c101524 */
.L_x_90:
[----:B------:R-:W-:Y:S05]  /*3fc0*/  BSYNC B0 ;  /* 0x0000000000007941 */ /* 0x000fea0003800000 */
.L_x_28:
[----:B------:R-:W-:Y:S01]  /*3fd0*/  ULDC UR4, c[0x0][0xc] ;  /* 0x0000030000047ab9 */ /* 0x000fe20000000800 */
[----:B------:R-:W-:Y:S01]  /*3fe0*/  ULDC UR5, c[0x0][0x10] ;  /* 0x0000040000057ab9 */ /* 0x000fe20000000800 */
[----:B------:R-:W0:Y:S01]  /*3ff0*/  LDC R3, c[0x0][0x14] ;  /* 0x00000500ff037b82 */ /* 0x000e220000000800 */
[----:B------:R-:W-:Y:S01]  /*4000*/  UIMAD.WIDE.U32 UR4, UR4, UR5, URZ ;  /* 0x00000005040472a5 */ /* 0x000fe2000f8e003f */
[----:B------:R-:W-:Y:S02]  /*4010*/  IMAD.MOV.U32 R59, RZ, RZ, -0x1 ;  /* 0xffffffffff3b7424 */ /* 0x000fe400078e00ff */
[----:B------:R-:W-:-:S03]  /*4020*/  IMAD.MOV.U32 R57, RZ, RZ, -0x1 ;  /* 0xffffffffff397424 */ /* 0x000fc600078e00ff */
[----:B0-----:R-:W-:-:S04]  /*4030*/  IMAD.WIDE.U32 R16, R3, UR4, R16 ;  /* 0x0000000403107c25 */ /* 0x001fc8000f8e0010 */
[----:B------:R-:W-:Y:S01]  /*4040*/  IMAD R3, R3, UR5, RZ ;  /* 0x0000000503037c24 */ /* 0x000fe2000f8e02ff */
[----:B------:R-:W-:Y:S02]  /*4050*/  ULDC.64 UR4, c[0x0][0x650] ;  /* 0x0001940000047ab9 */ /* 0x000fe40000000a00 */
[----:B------:R-:W-:Y:S01]  /*4060*/  ISETP.GE.U32.AND P0, PT, R16, UR4, PT ;  /* 0x0000000410007c0c */ /* 0x000fe2000bf06070 */
[--C-:B------:R-:W-:Y:S01]  /*4070*/  IMAD.IADD R17, R17, 0x1, R3.reuse ;  /* 0x0000000111117824 */ /* 0x100fe200078e0203 */
[----:B------:R-:W-:-:S04]  /*4080*/  PRMT R3, RZ, 0x7610, R3 ;  /* 0x00007610ff037816 */ /* 0x000fc80000000003 */
[----:B------:R-:W-:-:S13]  /*4090*/  ISETP.GE.U32.AND.EX P0, PT, R17, UR5, PT, P0 ;  /* 0x0000000511007c0c */ /* 0x000fda000bf06100 */
[----:B------:R-:W-:Y:S05]  /*40a0*/  @P0 BRA `(.L_x_91) ;  /* 0x0000000400640947 */ /* 0x000fea0003800000 */
[----:B---3--:R-:W0:Y:S01]  /*40b0*/  S2R R12, SR_CTAID.X ;  /* 0x00000000000c7919 */ /* 0x008e220000002500 */
[----:B-12-4-:R-:W1:Y:S01]  /*40c0*/  LDC.64 R10, c[0x0][0x628] ;  /* 0x00018a00ff0a7b82 */ /* 0x016e620000000a00 */
[----:B------:R-:W-:Y:S01]  /*40d0*/  ULDC UR4, c[0x0][0x150] ;  /* 0x0000540000047ab9 */ /* 0x000fe20000000800 */
[----:B------:R-:W-:Y:S01]  /*40e0*/  IMAD.MOV.U32 R8, RZ, RZ, R16 ;  /* 0x000000ffff087224 */ /* 0x000fe200078e0010 */
[----:B-----5:R-:W2:Y:S01]  /*40f0*/  S2R R24, SR_CTAID.Y ;  /* 0x0000000000187919 */ /* 0x020ea20000002600 */
[----:B------:R-:W-:-:S04]  /*4100*/  IMAD.MOV.U32 R9, RZ, RZ, R17 ;  /* 0x000000ffff097224 */ /* 0x000fc800078e0011 */
[----:B------:R-:W3:Y:S08]  /*4110*/  LDC R21, c[0x0][0x144] ;  /* 0x00005100ff157b82 */ /* 0x000ef00000000800 */
[----:B------:R-:W4:Y:S08]  /*4120*/  LDC R0, c[0x0][0x630] ;  /* 0x00018c00ff007b82 */ /* 0x000f300000000800 */
[----:B------:R-:W2:Y:S01]  /*4130*/  LDC.64 R14, c[0x0][0x620] ;  /* 0x00018800ff0e7b82 */ /* 0x000ea20000000a00 */
[----:B-1----:R-:W-:-:S04]  /*4140*/  ISETP.NE.U32.AND P0, PT, R10, RZ, PT ;  /* 0x000000ff0a00720c */ /* 0x002fc80003f05070 */
[----:B------:R-:W-:Y:S02]  /*4150*/  ISETP.NE.AND.EX P0, PT, R11, RZ, PT, P0 ;  /* 0x000000ff0b00720c */ /* 0x000fe40003f05300 */
[----:B0-----:R-:W-:-:S05]  /*4160*/  I2FP.F32.U32 R3, R12 ;  /* 0x0000000c00037245 */ /* 0x001fca0000201000 */
[----:B------:R-:W-:-:S04]  /*4170*/  FMUL R3, R3, UR4 ;  /* 0x0000000403037c20 */ /* 0x000fc80008400000 */
[----:B------:R0:W1:Y:S02]  /*4180*/  F2I.U32.TRUNC.NTZ R20, R3 ;  /* 0x0000000300147305 */ /* 0x000064000020f000 */
[----:B---34-:R-:W-:Y:S05]  /*4190*/  @!P0 BRA `(.L_x_92) ;  /* 0x0000000000288947 */ /* 0x018fea0003800000 */
[----:B0-----:R-:W0:Y:S02]  /*41a0*/  LDC R3, c[0x0][0x634] ;  /* 0x00018d00ff037b82 */ /* 0x001e240000000800 */
        /* <DEDUP_REMOVED lines=9> */
.L_x_92:
[----:B------:R-:W3:Y:S01]  /*4240*/  LDC.64 R28, c[0x0][0x640] ;  /* 0x00019000ff1c7b82 */ /* 0x000ee20000000a00 */
[-CC-:B------:R-:W-:Y:S01]  /*4250*/  SHF.R.U64 R57, R8, R0.reuse, R9.reuse ;  /* 0x0000000008397219 */ /* 0x180fe20000001209 */
[----:B-1----:R-:W-:Y:S01]  /*4260*/  IMAD.MOV R20, RZ, RZ, -R20 ;  /* 0x000000ffff147224 */ /* 0x002fe200078e0a14 */
[----:B------:R-:W-:Y:S01]  /*4270*/  SHF.R.U32.HI R0, RZ, R0, R9 ;  /* 0x00000000ff007219 */ /* 0x000fe20000011609 */
[----:B------:R-:W-:Y:S01]  /*4280*/  ULDC UR4, c[0x0][0x154] ;  /* 0x0000550000047ab9 */ /* 0x000fe20000000800 */
[----:B0-----:R-:W-:Y:S01]  /*4290*/  IADD3 R3, P0, RZ, -R57, RZ ;  /* 0x80000039ff037210 */ /* 0x001fe20007f1e0ff */
[----:B------:R-:W-:Y:S02]  /*42a0*/  IMAD R21, R21, R20, R12 ;  /* 0x0000001415157224 */ /* 0x000fe400078e020c */
[----:B------:R-:W0:Y:S01]  /*42b0*/  LDC R6, c[0x0][0x618] ;  /* 0x00018600ff067b82 */ /* 0x000e220000000800 */
[----:B------:R-:W-:Y:S02]  /*42c0*/  IMAD.MOV.U32 R7, RZ, RZ, 0x1 ;  /* 0x00000001ff077424 */ /* 0x000fe400078e00ff */
[----:B------:R-:W-:-:S04]  /*42d0*/  IMAD.X R5, RZ, RZ, ~R0, P0 ;  /* 0x000000ffff057224 */ /* 0x000fc800000e0e00 */
[-C--:B--2---:R-:W-:Y:S01]  /*42e0*/  IMAD R0, R5, R14.reuse, RZ ;  /* 0x0000000e05007224 */ /* 0x084fe200078e02ff */
[----:B------:R-:W1:Y:S01]  /*42f0*/  LDC R8, c[0x0][0x608] ;  /* 0x00018200ff087b82 */ /* 0x000e620000000800 */
[----:B------:R-:W-:-:S04]  /*4300*/  IMAD.WIDE.U32 R4, R3, R14, R16 ;  /* 0x0000000e03047225 */ /* 0x000fc800078e0010 */
[----:B------:R-:W-:Y:S01]  /*4310*/  IMAD R3, R3, R15, R0 ;  /* 0x0000000f03037224 */ /* 0x000fe200078e0200 */
[----:B------:R-:W-:Y:S02]  /*4320*/  I2FP.F32.U32 R0, R24 ;  /* 0x0000001800007245 */ /* 0x000fe40000201000 */
[----:B------:R-:W2:Y:S01]  /*4330*/  LDC R26, c[0x0][0x658] ;  /* 0x00019600ff1a7b82 */ /* 0x000ea20000000800 */
[----:B------:R-:W-:Y:S01]  /*4340*/  IMAD.IADD R3, R5, 0x1, R3 ;  /* 0x0000000105037824 */ /* 0x000fe200078e0203 */
[----:B---3--:R-:W-:Y:S01]  /*4350*/  ISETP.NE.U32.AND P0, PT, R28, RZ, PT ;  /* 0x000000ff1c00720c */ /* 0x008fe20003f05070 */
[----:B------:R-:W-:Y:S01]  /*4360*/  FMUL R0, R0, UR4 ;  /* 0x0000000400007c20 */ /* 0x000fe20008400000 */
[----:B------:R-:W-:Y:S02]  /*4370*/  IMAD.MOV.U32 R5, RZ, RZ, -0x1 ;  /* 0xffffffffff057424 */ /* 0x000fe400078e00ff */
[----:B------:R-:W-:Y:S01]  /*4380*/  ISETP.NE.AND.EX P0, PT, R29, RZ, PT, P0 ;  /* 0x000000ff1d00720c */ /* 0x000fe20003f05300 */
[----:B------:R3:W4:Y:S01]  /*4390*/  F2I.U32.TRUNC.NTZ R13, R0 ;  /* 0x00000000000d7305 */ /* 0x000722000020f000 */
[----:B------:R-:W3:Y:S01]  /*43a0*/  LDC R15, c[0x0][0x148] ;  /* 0x00005200ff0f7b82 */ /* 0x000ee20000000800 */
[----:B0-----:R-:W-:-:S02]  /*43b0*/  SHF.R.U64 R12, R4, R6, R3 ;  /* 0x00000006040c7219 */ /* 0x001fc40000001203 */
[----:B------:R-:W-:-:S05]  /*43c0*/  SHF.R.U32.HI R3, RZ, R6, R3 ;  /* 0x00000006ff037219 */ /* 0x000fca0000011603 */
[----:B------:R-:W0:Y:S01]  /*43d0*/  LDC R20, c[0x0][0x600] ;  /* 0x00018000ff147b82 */ /* 0x000e220000000800 */
[-CC-:B-1----:R-:W-:Y:S02]  /*43e0*/  SHF.R.U64 R10, R12, R8.reuse, R3.reuse ;  /* 0x000000080c0a7219 */ /* 0x182fe40000001203 */
[----:B------:R-:W-:-:S05]  /*43f0*/  SHF.R.U32.HI R3, RZ, R8, R3 ;  /* 0x00000008ff037219 */ /* 0x000fca0000011603 */
[----:B------:R-:W1:Y:S01]  /*4400*/  LDC R27, c[0x0][0x648] ;  /* 0x00019200ff1b7b82 */ /* 0x000e620000000800 */
[-C--:B--2---:R-:W-:Y:S02]  /*4410*/  SHF.L.U32 R4, R5, R26.reuse, RZ ;  /* 0x0000001a05047219 */ /* 0x084fe400000006ff */
[-CC-:B------:R-:W-:Y:S02]  /*4420*/  SHF.R.U64 R14, R10, R26.reuse, R3.reuse ;  /* 0x0000001a0a0e7219 */ /* 0x180fe40000001203 */
[----:B------:R-:W-:Y:S02]  /*4430*/  SHF.R.U32.HI R5, RZ, R26, R3 ;  /* 0x0000001aff057219 */ /* 0x000fe40000011603 */
[----:B------:R-:W-:Y:S01]  /*4440*/  LOP3.LUT R25, RZ, R4, RZ, 0x33, !PT ;  /* 0x00000004ff197212 */ /* 0x000fe200078e33ff */
[----:B------:R-:W2:Y:S01]  /*4450*/  LDC R30, c[0x0][0x638] ;  /* 0x00018e00ff1e7b82 */ /* 0x000ea20000000800 */
[----:B------:R-:W-:Y:S01]  /*4460*/  SHF.L.U32 R26, R7, R26, RZ ;  /* 0x0000001a071a7219 */ /* 0x000fe200000006ff */
[----:B------:R-:W-:-:S06]  /*4470*/  IMAD.MOV.U32 R4, RZ, RZ, R14 ;  /* 0x000000ffff047224 */ /* 0x000fcc00078e000e */
[----:B------:R-:W0:Y:S01]  /*4480*/  LDC R31, c[0x0][0x610] ;  /* 0x00018400ff1f7b82 */ /* 0x000e220000000800 */
[----:B----4-:R-:W-:Y:S05]  /*4490*/  @!P0 BRA `(.L_x_93) ;  /* 0x0000000000288947 */ /* 0x010fea0003800000 */
[----:B------:R-:W4:Y:S02]  /*44a0*/  LDC R3, c[0x0][0x64c] ;  /* 0x00019300ff037b82 */ /* 0x000f240000000800 */
[----:B----4-:R-:W-:-:S05]  /*44b0*/  IADD3 R3, P0, R14, R3, RZ ;  /* 0x000000030e037210 */ /* 0x010fca0007f1e0ff */
        /* <DEDUP_REMOVED lines=8> */
.L_x_93:
[----:B------:R-:W-:Y:S01]  /*4540*/  ISETP.NE.AND P0, PT, R2, 0x1, PT ;  /* 0x000000010200780c */ /* 0x000fe20003f05270 */
[----:B0-----:R-:W-:Y:S01]  /*4550*/  VIADD R7, R20, 0xffffffff ;  /* 0xffffffff14077836 */ /* 0x001fe20000000000 */
[----:B-1-3--:R-:W-:Y:S01]  /*4560*/  SHF.R.U64 R0, R4, R27, R5 ;  /* 0x0000001b04007219 */ /* 0x00afe20000001205 */
[----:B------:R-:W-:Y:S01]  /*4570*/  IMAD.MOV R13, RZ, RZ, -R13 ;  /* 0x000000ffff0d7224 */ /* 0x000fe200078e0a0d */
[----:B------:R-:W-:Y:S01]  /*4580*/  LOP3.LUT R5, R10, R25, RZ, 0xc0, !PT ;  /* 0x000000190a057212 */ /* 0x000fe200078ec0ff */
[----:B------:R-:W-:Y:S01]  /*4590*/  IMAD.MOV.U32 R4, RZ, RZ, 0x1 ;  /* 0x00000001ff047424 */ /* 0x000fe200078e00ff */
[----:B------:R-:W-:Y:S01]  /*45a0*/  LOP3.LUT R12, R12, R7, RZ, 0xc0, !PT ;  /* 0x000000070c0c7212 */ /* 0x000fe200078ec0ff */
[----:B------:R-:W-:Y:S02]  /*45b0*/  IMAD.MOV R3, RZ, RZ, -R0 ;  /* 0x000000ffff037224 */ /* 0x000fe400078e0a00 */
[----:B------:R-:W-:Y:S02]  /*45c0*/  IMAD R0, R26, R0, R5 ;  /* 0x000000001a007224 */ /* 0x000fe400078e0205 */
[----:B--2---:R-:W-:-:S02]  /*45d0*/  IMAD R3, R3, R30, R14 ;  /* 0x0000001e03037224 */ /* 0x004fc400078e020e */
[----:B------:R-:W-:Y:S02]  /*45e0*/  @P0 IMAD R21, R15, R13, R24 ;  /* 0x0000000d0f150224 */ /* 0x000fe400078e0218 */
[----:B------:R-:W-:Y:S01]  /*45f0*/  IMAD R5, R3, R20, R12 ;  /* 0x0000001403057224 */ /* 0x000fe200078e020c */
[----:B------:R-:W-:Y:S01]  /*4600*/  PRMT R3, R4, 0x7610, R3 ;  /* 0x0000761004037816 */ /* 0x000fe20000000003 */
[----:B------:R-:W-:-:S05]  /*4610*/  IMAD R0, R0, R31, R21 ;  /* 0x0000001f00007224 */ /* 0x000fca00078e0215 */
[----:B------:R-:W-:Y:S02]  /*4620*/  SEL R59, R5, R0, !P0 ;  /* 0x00000000053b7207 */ /* 0x000fe40004000000 */
[----:B------:R-:W-:-:S07]  /*4630*/  SEL R0, R0, R5, !P0 ;  /* 0x0000000500007207 */ /* 0x000fce0004000000 */
.L_x_91:
[----:B------:R-:W-:Y:S01]  /*4640*/  LOP3.LUT P0, RZ, R3, 0xff, RZ, 0xc0, !PT ;  /* 0x000000ff03ff7812 */ /* 0x000fe2000780c0ff */
[----:B------:R-:W-:-:S12]  /*4650*/  IMAD.MOV.U32 R58, RZ, RZ, R0 ;  /* 0x000000ffff3a7224 */ /* 0x000fd800078e0000 */
[----:B------:R-:W-:Y:S05]  /*4660*/  @P0 BRA `(.L_x_94) ;  /* 0xffffffc800400947 */ /* 0x000fea000383ffff */
[----:B------:R-:W-:Y:S05]  /*4670*/  EXIT ;  /* 0x000000000000794d */ /* 0x000fea0003800000 */
.L_x_3:
[----:B0-----:R-:W-:Y:S01]  /*4680*/  ULDC.64 UR4, c[0x0][0x650] ;  /* 0x0001940000047ab9 */ /* 0x001fe20000000a00 */
        /* <DEDUP_REMOVED lines=25> */
.L_x_96:
[--C-:B------:R-:W-:Y:S01]  /*4820*/  SHF.R.U64 R12, R10, R14, R11.reuse ;  /* 0x0000000e0a0c7219 */ /* 0x100fe2000000120b */
[----:B------:R-:W0:Y:S01]  /*4830*/  LDC R22, c[0x0][0x618] ;  /* 0x00018600ff167b82 */ /* 0x000e220000000800 */
[----:B------:R-:W-:Y:S01]  /*4840*/  I2FP.F32.U32 R6, R4 ;  /* 0x0000000400067245 */ /* 0x000fe20000201000 */
[----:B------:R-:W-:Y:S01]  /*4850*/  ULDC UR4, c[0x0][0x150] ;  /* 0x0000540000047ab9 */ /* 0x000fe20000000800 */
[----:B------:R-:W-:Y:S02]  /*4860*/  SHF.R.U32.HI R5, RZ, R14, R11 ;  /* 0x0000000eff057219 */ /* 0x000fe4000001160b */
[----:B------:R-:W-:Y:S01]  /*4870*/  IADD3 R9, P0, RZ, -R12, RZ ;  /* 0x8000000cff097210 */ /* 0x000fe20007f1e0ff */
[----:B------:R-:W-:Y:S01]  /*4880*/  FMUL R11, R6, UR4 ;  /* 0x00000004060b7c20 */ /* 0x000fe20008400000 */
[----:B------:R-:W-:Y:S01]  /*4890*/  ULDC UR4, c[0x0][0x154] ;  /* 0x0000550000047ab9 */ /* 0x000fe20000000800 */
[----:B------:R-:W1:Y:S02]  /*48a0*/  LDC.64 R24, c[0x0][0x640] ;  /* 0x00019000ff187b82 */ /* 0x000e640000000a00 */
[----:B------:R-:W-:-:S02]  /*48b0*/  IMAD.X R5, RZ, RZ, ~R5, P0 ;  /* 0x000000ffff057224 */ /* 0x000fc400000e0e05 */
[----:B------:R-:W2:Y:S01]  /*48c0*/  F2I.U32.TRUNC.NTZ R11, R11 ;  /* 0x0000000b000b7305 */ /* 0x000ea2000020f000 */
[----:B------:R-:W-:-:S03]  /*48d0*/  IMAD.WIDE.U32 R6, R9, R20, R16 ;  /* 0x0000001409067225 */ /* 0x000fc600078e0010 */
[----:B------:R-:W3:Y:S01]  /*48e0*/  LDC R13, c[0x0][0x144] ;  /* 0x00005100ff0d7b82 */ /* 0x000ee20000000800 */
[----:B------:R-:W-:-:S04]  /*48f0*/  IMAD R8, R5, R20, RZ ;  /* 0x0000001405087224 */ /* 0x000fc800078e02ff */
[----:B------:R-:W-:Y:S02]  /*4900*/  IMAD R5, R9, R21, R8 ;  /* 0x0000001509057224 */ /* 0x000fe400078e0208 */
[----:B------:R-:W-:Y:S01]  /*4910*/  IMAD.MOV.U32 R8, RZ, RZ, -0x1 ;  /* 0xffffffffff087424 */ /* 0x000fe200078e00ff */
[----:B------:R-:W4:Y:S01]  /*4920*/  LDC R14, c[0x0][0x608] ;  /* 0x00018200ff0e7b82 */ /* 0x000f220000000800 */
[----:B------:R-:W-:Y:S01]  /*4930*/  IMAD.IADD R5, R7, 0x1, R5 ;  /* 0x0000000107057824 */ /* 0x000fe200078e0205 */
[----:B------:R-:W-:-:S04]  /*4940*/  I2FP.F32.U32 R7, R3 ;  /* 0x0000000300077245 */ /* 0x000fc80000201000 */
[-C--:B0-----:R-:W-:Y:S01]  /*4950*/  SHF.R.U64 R10, R6, R22.reuse, R5 ;  /* 0x00000016060a7219 */ /* 0x081fe20000001205 */
[----:B--2---:R-:W-:Y:S01]  /*4960*/  IMAD.MOV R6, RZ, RZ, -R11 ;  /* 0x000000ffff067224 */ /* 0x004fe200078e0a0b */
[----:B------:R-:W0:Y:S01]  /*4970*/  LDC R9, c[0x0][0x658] ;  /* 0x00019600ff097b82 */ /* 0x000e220000000800 */
[----:B-1----:R-:W-:Y:S01]  /*4980*/  ISETP.NE.U32.AND P0, PT, R24, RZ, PT ;  /* 0x000000ff1800720c */ /* 0x002fe20003f05070 */
[----:B------:R-:W-:Y:S01]  /*4990*/  FMUL R7, R7, UR4 ;  /* 0x0000000407077c20 */ /* 0x000fe20008400000 */
[----:B------:R-:W-:Y:S02]  /*49a0*/  SHF.R.U32.HI R5, RZ, R22, R5 ;  /* 0x00000016ff057219 */ /* 0x000fe40000011605 */
[----:B------:R-:W-:-:S03]  /*49b0*/  ISETP.NE.AND.EX P0, PT, R25, RZ, PT, P0 ;  /* 0x000000ff1900720c */ /* 0x000fc60003f05300 */
[----:B------:R-:W1:Y:S01]  /*49c0*/  LDC R20, c[0x0][0x148] ;  /* 0x00005200ff147b82 */ /* 0x000e620000000800 */
[----:B---3--:R-:W-:Y:S02]  /*49d0*/  IMAD R23, R13, R6, R4 ;  /* 0x000000060d177224 */ /* 0x008fe400078e0204 */
[----:B------:R-:W-:-:S05]  /*49e0*/  IMAD.MOV.U32 R6, RZ, RZ, 0x1 ;  /* 0x00000001ff067424 */ /* 0x000fca00078e00ff */
[----:B------:R-:W2:Y:S01]  /*49f0*/  LDC R21, c[0x0][0x600] ;  /* 0x00018000ff157b82 */ /* 0x000ea20000000800 */
[-CC-:B----4-:R-:W-:Y:S02]  /*4a00*/  SHF.R.U64 R13, R10, R14.reuse, R5.reuse ;  /* 0x0000000e0a0d7219 */ /* 0x190fe40000001205 */
[----:B------:R-:W-:Y:S02]  /*4a10*/  SHF.R.U32.HI R4, RZ, R14, R5 ;  /* 0x0000000eff047219 */ /* 0x000fe40000011605 */
[----:B------:R3:W4:Y:S03]  /*4a20*/  F2I.U32.TRUNC.NTZ R14, R7 ;  /* 0x00000007000e7305 */ /* 0x000726000020f000 */
[----:B------:R-:W1:Y:S01]  /*4a30*/  LDC R26, c[0x0][0x648] ;  /* 0x00019200ff1a7b82 */ /* 0x000e620000000800 */
[-C--:B0-----:R-:W-:Y:S02]  /*4a40*/  SHF.R.U64 R15, R13, R9.reuse, R4 ;  /* 0x000000090d0f7219 */ /* 0x081fe40000001204 */
[----:B------:R-:W-:-:S02]  /*4a50*/  SHF.L.U32 R8, R8, R9, RZ ;  /* 0x0000000908087219 */ /* 0x000fc400000006ff */
[-C--:B------:R-:W-:Y:S01]  /*4a60*/  SHF.R.U32.HI R5, RZ, R9.reuse, R4 ;  /* 0x00000009ff057219 */ /* 0x080fe20000011604 */
[----:B------:R-:W-:Y:S01]  /*4a70*/  IMAD.MOV.U32 R4, RZ, RZ, R15 ;  /* 0x000000ffff047224 */ /* 0x000fe200078e000f */
[----:B------:R-:W-:Y:S01]  /*4a80*/  SHF.L.U32 R22, R6, R9, RZ ;  /* 0x0000000906167219 */ /* 0x000fe200000006ff */
[----:B------:R-:W0:Y:S01]  /*4a90*/  LDC R27, c[0x0][0x638] ;  /* 0x00018e00ff1b7b82 */ /* 0x000e220000000800 */
[----:B------:R-:W-:-:S07]  /*4aa0*/  LOP3.LUT R28, RZ, R8, RZ, 0x33, !PT ;  /* 0x00000008ff1c7212 */ /* 0x000fce00078e33ff */
        /* <DEDUP_REMOVED lines=12> */
.L_x_97:
[----:B------:R-:W-:Y:S01]  /*4b70*/  ISETP.NE.AND P0, PT, R2, 0x1, PT ;  /* 0x000000010200780c */ /* 0x000fe20003f05270 */
[----:B--2---:R-:W-:Y:S01]  /*4b80*/  VIADD R7, R21, 0xffffffff ;  /* 0xffffffff15077836 */ /* 0x004fe20000000000 */
[----:B-1----:R-:W-:Y:S01]  /*4b90*/  SHF.R.U64 R5, R4, R26, R5 ;  /* 0x0000001a04057219 */ /* 0x002fe20000001205 */
[----:B------:R-:W-:Y:S01]  /*4ba0*/  IMAD.MOV R14, RZ, RZ, -R14 ;  /* 0x000000ffff0e7224 */ /* 0x000fe200078e0a0e */
[----:B------:R-:W-:Y:S01]  /*4bb0*/  LOP3.LUT R4, R13, R28, RZ, 0xc0, !PT ;  /* 0x0000001c0d047212 */ /* 0x000fe200078ec0ff */
[----:B------:R-:W-:Y:S01]  /*4bc0*/  IMAD.MOV.U32 R8, RZ, RZ, R12 ;  /* 0x000000ffff087224 */ /* 0x000fe200078e000c */
[----:B------:R-:W-:Y:S01]  /*4bd0*/  LOP3.LUT R10, R10, R7, RZ, 0xc0, !PT ;  /* 0x000000070a0a7212 */ /* 0x000fe200078ec0ff */
[----:B------:R-:W-:Y:S02]  /*4be0*/  IMAD.MOV R6, RZ, RZ, -R5 ;  /* 0x000000ffff067224 */ /* 0x000fe400078e0a05 */
[----:B------:R-:W-:-:S04]  /*4bf0*/  IMAD R4, R22, R5, R4 ;  /* 0x0000000516047224 */ /* 0x000fc800078e0204 */
[----:B------:R-:W-:Y:S02]  /*4c00*/  @P0 IMAD R23, R20, R14, R3 ;  /* 0x0000000e14170224 */ /* 0x000fe400078e0203 */
[----:B0-----:R-:W-:Y:S02]  /*4c10*/  IMAD R3, R6, R27, R15 ;  /* 0x0000001b06037224 */ /* 0x001fe400078e020f */
[----:B------:R-:W-:Y:S02]  /*4c20*/  IMAD R7, R4, R29, R23 ;  /* 0x0000001d04077224 */ /* 0x000fe400078e0217 */
[----:B------:R-:W-:Y:S02]  /*4c30*/  IMAD R4, R3, R21, R10 ;  /* 0x0000001503047224 */ /* 0x000fe400078e020a */
[----:B------:R-:W-:-:S03]  /*4c40*/  IMAD.MOV.U32 R6, RZ, RZ, 0x1 ;  /* 0x00000001ff067424 */ /* 0x000fc600078e00ff */
[----:B------:R-:W-:Y:S02]  /*4c50*/  SEL R9, R4, R7, !P0 ;  /* 0x0000000704097207 */ /* 0x000fe40004000000 */
[----:B------:R-:W-:-:S07]  /*4c60*/  SEL R7, R7, R4, !P0 ;  /* 0x0000000407077207 */ /* 0x000fce0004000000 */
.L_x_95:
[----:B------:R-:W-:-:S08]  /*4c70*/  NOP ;  /* 0x0000000000007918 */ /* 0x000fd00000000000 */
[----:B------:R-:W0:-:S00]  /*4c80*/  USETMAXREG.DEALLOC.CTAPOOL 0x28 ;  /* 0x00000028000079c8 */ /* 0x000e0000080e0500 */
[----:B0-----:R-:W-:-:S13]  /*4c90*/  ISETP.NE.AND P0, PT, R0, RZ, PT ;  /* 0x000000ff0000720c */ /* 0x001fda0003f05270 */
[----:B------:R-:W-:Y:S05]  /*4ca0*/  @P0 EXIT ;  /* 0x000000000000094d */ /* 0x000fea0003800000 */
[----:B------:R-:W-:Y:S01]  /*4cb0*/  LOP3.LUT P0, RZ, R6, 0xff, RZ, 0xc0, !PT ;  /* 0x000000ff06ff7812 */ /* 0x000fe2000780c0ff */
[----:B------:R-:W-:Y:S02]  /*4cc0*/  IMAD.MOV.U32 R0, RZ, RZ, 0x1 ;  /* 0x00000001ff007424 */ /* 0x000fe400078e00ff */
[----:B------:R-:W-:-:S10]  /*4cd0*/  IMAD.MOV.U32 R12, RZ, RZ, RZ ;  /* 0x000000ffff0c7224 */ /* 0x000fd400078e00ff */
[----:B------:R-:W-:Y:S05]  /*4ce0*/  @!P0 BRA `(.L_x_98) ;  /* 0x0000000c00308947 */ /* 0x000fea0003800000 */
[----:B------:R-:W0:Y:S01]  /*4cf0*/  LDC R0, c[0x0][0x28c] ;  /* 0x0000a300ff007b82 */ /* 0x000e220000000800 */
[----:B------:R-:W-:Y:S01]  /*4d00*/  ULDC UR5, c[0x0][0x600] ;  /* 0x0001800000057ab9 */ /* 0x000fe20000000800 */
[----:B------:R-:W-:Y:S01]  /*4d10*/  ULDC UR4, c[0x0][0xc] ;  /* 0x0000030000047ab9 */ /* 0x000fe20000000800 */
[----:B------:R-:W-:Y:S01]  /*4d20*/  UIADD3 UR16, UR5, -0x1, URZ ;  /* 0xffffffff05107890 */ /* 0x000fe2000fffe03f */
[C---:B------:R-:W-:Y:S01]  /*4d30*/  LOP3.LUT P2, RZ, R18.reuse, 0x7f, RZ, 0xc0, !PT ;  /* 0x0000007f12ff7812 */ /* 0x040fe2000784c0ff */
[----:B------:R-:W-:Y:S01]  /*4d40*/  ULDC UR6, c[0x0][0x658] ;  /* 0x0001960000067ab9 */ /* 0x000fe20000000800 */
[----:B------:R-:W-:Y:S01]  /*4d50*/  ULDC UR5, c[0x0][0x10] ;  /* 0x0000040000057ab9 */ /* 0x000fe20000000800 */
[----:B------:R-:W-:Y:S01]  /*4d60*/  UMOV UR7, 0xffffffff ;  /* 0xffffffff00077882 */ /* 0x000fe20000000000 */
[----:B------:R-:W-:Y:S01]  /*4d70*/  UMOV UR8, 0x1 ;  /* 0x0000000100087882 */ /* 0x000fe20000000000 */
[----:B------:R-:W-:Y:S01]  /*4d80*/  UIMAD.WIDE.U32 UR4, UR4, UR5, URZ ;  /* 0x00000005040472a5 */ /* 0x000fe2000f8e003f */
[----:B------:R-:W-:Y:S01]  /*4d90*/  LOP3.LUT P0, RZ, R18, 0x1f, RZ, 0xc0, !PT ;  /* 0x0000001f12ff7812 */ /* 0x000fe2000780c0ff */
[----:B------:R-:W-:Y:S01]  /*4da0*/  USHF.L.U32 UR7, UR7, UR6, URZ ;  /* 0x0000000607077299 */ /* 0x000fe2000800063f */
[----:B------:R-:W-:Y:S01]  /*4db0*/  BSSY B0, `(.L_x_98) ;  /* 0x00000bf000007945 */ /* 0x000fe20003800000 */
[----:B------:R-:W-:Y:S01]  /*4dc0*/  USHF.L.U32 UR18, UR8, UR6, URZ ;  /* 0x0000000608127299 */ /* 0x000fe2000800063f */
[----:B------:R-:W-:Y:S01]  /*4dd0*/  IMAD.MOV.U32 R13, RZ, RZ, 0x1 ;  /* 0x00000001ff0d7424 */ /* 0x000fe200078e00ff */
[----:B------:R-:W-:Y:S01]  /*4de0*/  LOP3.LUT R11, R19, 0x2, RZ, 0xfc, !PT ;  /* 0x00000002130b7812 */ /* 0x000fe200078efcff */
[----:B------:R-:W-:Y:S01]  /*4df0*/  ULDC UR6, c[0x0][0x14] ;  /* 0x0000050000067ab9 */ /* 0x000fe20000000800 */
[----:B------:R-:W-:Y:S01]  /*4e00*/  PLOP3.LUT P0, PT, P0, P2, PT, 0x8a, 0x0 ;  /* 0x000000000000781c */ /* 0x000fe20000705172 */
[----:B------:R-:W-:Y:S01]  /*4e10*/  UIMAD.WIDE.U32 UR20, UR4, UR6, URZ ;  /* 0x00000006041472a5 */ /* 0x000fe2000f8e003f */
[----:B------:R-:W-:Y:S01]  /*4e20*/  IMAD.MOV.U32 R12, RZ, RZ, RZ ;  /* 0x000000ffff0c7224 */ /* 0x000fe200078e00ff */
[----:B------:R-:W-:-:S02]  /*4e30*/  UIMAD UR13, UR5, UR6, URZ ;  /* 0x00000006050d72a4 */ /* 0x000fc4000f8e023f */
[----:B------:R-:W-:Y:S01]  /*4e40*/  ULOP3.LUT UR17, URZ, UR7, URZ, 0x33, !UPT ;  /* 0x000000073f117292 */ /* 0x000fe2000f8e333f */
[----:B0-----:R-:W-:Y:S01]  /*4e50*/  VIADD R0, R0, 0x3f ;  /* 0x0000003f00007836 */ /* 0x001fe20000000000 */
[----:B------:R-:W-:Y:S01]  /*4e60*/  UIADD3 UR13, UR21, UR13, URZ ;  /* 0x0000000d150d7290 */ /* 0x000fe2000fffe03f */
[----:B------:R-:W-:-:S03]  /*4e70*/  ULDC.64 UR22, c[0x0][0x198] ;  /* 0x0000660000167ab9 */ /* 0x000fc60000000a00 */
[----:B------:R-:W-:-:S04]  /*4e80*/  SHF.R.S32.HI R3, RZ, 0x1f, R0 ;  /* 0x0000001fff037819 */ /* 0x000fc80000011400 */
[----:B------:R-:W-:Y:S01]  /*4e90*/  LEA.HI R3, R3, R0, RZ, 0x6 ;  /* 0x0000000003037211 */ /* 0x000fe200078f30ff */
[----:B------:R-:W-:-:S03]  /*4ea0*/  IMAD.MOV.U32 R0, RZ, RZ, 0x1 ;  /* 0x00000001ff007424 */ /* 0x000fc600078e00ff */
[----:B------:R-:W-:-:S05]  /*4eb0*/  SHF.R.S32.HI R3, RZ, 0x6, R3 ;  /* 0x00000006ff037819 */ /* 0x000fca0000011403 */
[----:B------:R-:W-:-:S07]  /*4ec0*/  VIADD R10, R3, 0x1 ;  /* 0x00000001030a7836 */ /* 0x000fce0000000000 */
.L_x_110:
[----:B------:R-:W-:-:S03]  /*4ed0*/  UMOV UR4, 0xffffffff ;  /* 0xffffffff00047882 */ /* 0x000fc60000000000 */
[----:B------:R-:W-:Y:S05]  /*4ee0*/  BRA.DIV UR4, `(.L_x_99) ;  /* 0x0000000e04e47947 */ /* 0x000fea000b800000 */
[----:B------:R-:W-:-:S13]  /*4ef0*/  ELECT P6, URZ, PT ;  /* 0x00000000003f782f */ /* 0x000fda00038c0000 */
.L_x_123:
[----:B------:R-:W0:Y:S01]  /*4f00*/  LDC R4, c[0x0][0x28c] ;  /* 0x0000a300ff047b82 */ /* 0x000e220000000800 */
[----:B------:R-:W-:Y:S01]  /*4f10*/  BSSY B1, `(.L_x_100) ;  /* 0x0000037000017945 */ /* 0x000fe20003800000 */
[----:B0-----:R-:W-:-:S13]  /*4f20*/  ISETP.LT.OR P6, PT, R4, 0x1, !P6 ;  /* 0x000000010400780c */ /* 0x001fda00077c1670 */
[----:B------:R-:W-:Y:S05]  /*4f30*/  @P6 BRA `(.L_x_101) ;  /* 0x0000000000d06947 */ /* 0x000fea0003800000 */
[----:B------:R-:W-:Y:S02]  /*4f40*/  IMAD.SHL.U32 R15, R9, 0x40, RZ ;  /* 0x00000040090f7824 */ /* 0x000fe400078e00ff */
[----:B------:R-:W-:Y:S02]  /*4f50*/  IMAD.SHL.U32 R18, R7, 0x80, RZ ;  /* 0x0000008007127824 */ /* 0x000fe400078e00ff */
[----:B------:R-:W-:Y:S02]  /*4f60*/  IMAD.MOV.U32 R20, RZ, RZ, RZ ;  /* 0x000000ffff147224 */ /* 0x000fe400078e00ff */
[----:B------:R-:W-:Y:S02]  /*4f70*/  IMAD.MOV.U32 R4, RZ, RZ, R10 ;  /* 0x000000ffff047224 */ /* 0x000fe400078e000a */
[----:B------:R-:W-:Y:S02]  /*4f80*/  IMAD.MOV.U32 R5, RZ, RZ, R0 ;  /* 0x000000ffff057224 */ /* 0x000fe400078e0000 */
[----:B------:R-:W-:-:S07]  /*4f90*/  IMAD.MOV.U32 R6, RZ, RZ, R12 ;  /* 0x000000ffff067224 */ /* 0x000fce00078e000c */
.L_x_105:
[----:B------:R-:W0:Y:S01]  /*4fa0*/  S2R R14, SR_CgaCtaId ;  /* 0x00000000000e7919 */ /* 0x000e220000008800 */
[----:B------:R-:W-:Y:S01]  /*4fb0*/  MOV R7, 0x400 ;  /* 0x0000040000077802 */ /* 0x000fe20000000f00 */
[----:B------:R-:W1:Y:S03]  /*4fc0*/  @!P2 LDC R9, c[0x0][0x500] ;  /* 0x00014000ff09ab82 */ /* 0x000e660000000800 */
[----:B0-----:R-:W-:Y:S02]  /*4fd0*/  LEA R21, R14, R7, 0x18 ;  /* 0x000000070e157211 */ /* 0x001fe400078ec0ff */
[----:B------:R-:W-:-:S03]  /*4fe0*/  SHF.L.U32 R7, R5, 0x1f, RZ ;  /* 0x0000001f05077819 */ /* 0x000fc600000006ff */
[----:B------:R-:W-:-:S04]  /*4ff0*/  IMAD R14, R6, 0x8, R21 ;  /* 0x00000008060e7824 */ /* 0x000fc800078e0215 */
[----:B------:R-:W0:Y:S02]  /*5000*/  SYNCS.PHASECHK.TRANS64.TRYWAIT P1, [R14+URZ+0x30], R7 ;  /* 0x000030070e0075a7 */ /* 0x000e24000802017f */
[----:B01----:R-:W-:Y:S05]  /*5010*/  @!P1 BRA `(.L_x_102) ;  /* 0x0000000c00b89947 */ /* 0x003fea0003800000 */
.L_x_124:
[----:B0-----:R-:W-:Y:S01]  /*5020*/  PRMT R7, R11, 0x9910, RZ ;  /* 0x000099100b077816 */ /* 0x001fe200000000ff */
[----:B------:R0:W-:Y:S03]  /*5030*/  @!P2 SYNCS.ARRIVE.TRANS64 RZ, [R14+URZ], R9 ;  /* 0x000000090effa9a7 */ /* 0x0001e6000800003f */
[----:B------:R-:W-:-:S13]  /*5040*/  ISETP.NE.AND P1, PT, R7, 0x2, PT ;  /* 0x000000020700780c */ /* 0x000fda0003f25270 */
[----:B0-----:R-:W-:Y:S05]  /*5050*/  @P1 BRA `(.L_x_103) ;  /* 0x0000000000041947 */ /* 0x001fea0003800000 */
[----:B------:R-:W-:Y:S01]  /*5060*/  BPT.TRAP 0x1 ;  /* 0x000000040000795c */ /* 0x000fe20000300000 */
.L_x_103:
[----:B------:R-:W-:Y:S05]  /*5070*/  @P0 BRA `(.L_x_104) ;  /* 0x0000000000040947 */ /* 0x000fea0003800000 */
[----:B------:R-:W-:Y:S01]  /*5080*/  BPT.TRAP 0x1 ;  /* 0x000000040000795c */ /* 0x000fe20000300000 */
.L_x_104:
[--C-:B------:R-:W-:Y:S01]  /*5090*/  IMAD R7, R6, 0x4000, R21.reuse ;  /* 0x0000400006077824 */ /* 0x100fe200078e0215 */
[----:B------:R-:W-:Y:S01]  /*50a0*/  R2UR UR9, R14 ;  /* 0x000000000e0972ca */ /* 0x000fe200000e0000 */
[----:B------:R-:W-:Y:S01]  /*50b0*/  IMAD R21, R6, 0x2000, R21 ;  /* 0x0000200006157824 */ /* 0x000fe200078e0215 */
[----:B------:R-:W-:Y:S01]  /*50c0*/  UIADD3 UR4, UP0, UR22, 0xf0, URZ ;  /* 0x000000f016047890 */ /* 0x000fe2000ff1e03f */
[----:B------:R-:W-:Y:S01]  /*50d0*/  VIADD R4, R4, 0xffffffff ;  /* 0xffffffff04047836 */ /* 0x000fe20000000000 */
[----:B------:R-:W-:Y:S01]  /*50e0*/  R2UR UR5, R7 ;  /* 0x00000000070572ca */ /* 0x000fe200000e0000 */
[----:B------:R-:W-:Y:S01]  /*50f0*/  UIADD3 UR24, UP1, UR22, 0x1f0, URZ ;  /* 0x000001f016187890 */ /* 0x000fe2000ff3e03f */
[----:B------:R-:W-:Y:S01]  /*5100*/  R2UR UR8, R21 ;  /* 0x00000000150872ca */ /* 0x000fe200000e0000 */
[----:B------:R-:W-:Y:S01]  /*5110*/  VIADD R6, R6, 0x1 ;  /* 0x0000000106067836 */ /* 0x000fe20000000000 */
[----:B------:R-:W-:Y:S01]  /*5120*/  R2UR UR11, R18 ;  /* 0x00000000120b72ca */ /* 0x000fe200000e0000 */
[----:B------:R-:W-:Y:S01]  /*5130*/  UIADD3.X UR25, URZ, UR23, URZ, UP1, !UPT ;  /* 0x000000173f197290 */ /* 0x000fe20008ffe43f */
[----:B------:R-:W-:Y:S01]  /*5140*/  R2UR UR10, R20 ;  /* 0x00000000140a72ca */ /* 0x000fe200000e0000 */
[----:B------:R-:W-:Y:S01]  /*5150*/  UMOV UR6, 0x0 ;  /* 0x0000000000067882 */ /* 0x000fe20000000000 */
[----:B------:R-:W-:Y:S01]  /*5160*/  R2UR UR12, R8 ;  /* 0x00000000080c72ca */ /* 0x000fe200000e0000 */
[----:B------:R-:W-:Y:S01]  /*5170*/  UMOV UR7, 0x10000000 ;  /* 0x1000000000077882 */ /* 0x000fe20000000000 */
[----:B------:R-:W-:Y:S01]  /*5180*/  R2UR UR19, R15 ;  /* 0x000000000f1372ca */ /* 0x000fe200000e0000 */
[----:B------:R-:W-:Y:S01]  /*5190*/  VIADD R20, R20, 0x40 ;  /* 0x0000004014147836 */ /* 0x000fe20000000000 */
[----:B------:R-:W-:Y:S01]  /*51a0*/  ISETP.GT.AND P3, PT, R4, 0x1, PT ;  /* 0x000000010400780c */ /* 0x000fe20003f64270 */
[----:B------:R-:W-:Y:S01]  /*51b0*/  UIADD3 UR14, UR5, 0x180, URZ ;  /* 0x00000180050e7890 */ /* 0x000fe2000fffe03f */
[----:B------:R-:W-:Y:S01]  /*51c0*/  ISETP.NE.AND P1, PT, R6, 0x6, PT ;  /* 0x000000060600780c */ /* 0x000fe20003f25270 */
[----:B------:R-:W-:-:S02]  /*51d0*/  UIADD3.X UR5, URZ, UR23, URZ, UP0, !UPT ;  /* 0x000000173f057290 */ /* 0x000fc400087fe43f */
[----:B------:R-:W-:Y:S01]  /*51e0*/  UIADD3 UR15, UR8, 0x18180, URZ ;  /* 0x00018180080f7890 */ /* 0x000fe2000fffe03f */
[----:B------:R-:W-:Y:S02]  /*51f0*/  SEL R14, RZ, 0x1, P1 ;  /* 0x00000001ff0e7807 */ /* 0x000fe40000800000 */
[----:B------:R-:W-:Y:S01]  /*5200*/  UMOV UR8, UR14 ;  /* 0x0000000e00087c82 */ /* 0x000fe20008000000 */
[----:B------:R-:W-:Y:S02]  /*5210*/  SEL R6, R6, RZ, P1 ;  /* 0x000000ff06067207 */ /* 0x000fe40000800000 */
[----:B------:R-:W-:Y:S01]  /*5220*/  LOP3.LUT R5, R5, R14, RZ, 0x3c, !PT ;  /* 0x0000000e05057212 */ /* 0x000fe200078e3cff */
[----:B------:R0:W-:Y:S02]  /*5230*/  UTMALDG.3D [UR8], [UR4], desc[UR6] ;  /* 0x00000608040075b4 */ /* 0x0001e40008011000 */
[----:B0-----:R-:W-:Y:S01]  /*5240*/  UMOV UR8, UR15 ;  /* 0x0000000f00087c82 */ /* 0x001fe20008000000 */
[----:B------:R-:W-:-:S02]  /*5250*/  UMOV UR11, UR19 ;  /* 0x00000013000b7c82 */ /* 0x000fc40008000000 */
[----:B------:R0:W-:Y:S02]  /*5260*/  UTMALDG.3D [UR8], [UR24], desc[UR6] ;  /* 0x00000608180075b4 */ /* 0x0001e40008011000 */
[----:B0-----:R-:W-:Y:S05]  /*5270*/  @P3 BRA `(.L_x_105) ;  /* 0xfffffffc00483947 */ /* 0x001fea000383ffff */
.L_x_101:
[----:B------:R-:W-:Y:S05]  /*5280*/  BSYNC B1 ;  /* 0x0000000000017941 */ /* 0x000fea0003800000 */
.L_x_100:
[----:B------:R-:W-:Y:S01]  /*5290*/  LOP3.LUT P3, RZ, R13, 0xff, RZ, 0xc0, !PT ;  /* 0x000000ff0dff7812 */ /* 0x000fe2000786c0ff */
[----:B------:R-:W-:Y:S01]  /*52a0*/  IMAD.IADD R12, R3, 0x1, R12 ;  /* 0x00000001030c7824 */ /* 0x000fe200078e020c */
[----:B------:R-:W-:Y:S01]  /*52b0*/  IADD3 R16, P4, R16, UR20, RZ ;  /* 0x0000001410107c10 */ /* 0x000fe2000ff9e0ff */
[----:B------:R-:W-:Y:S01]  /*52c0*/  ULDC.64 UR4, c[0x0][0x650] ;  /* 0x0001940000047ab9 */ /* 0x000fe20000000a00 */
[----:B------:R-:W-:Y:S01]  /*52d0*/  BSSY B1, `(.L_x_106) ;  /* 0x000006a000017945 */ /* 0x000fe20003800000 */
[----:B------:R-:W-:Y:S01]  /*52e0*/  IMAD.MOV.U32 R9, RZ, RZ, -0x1 ;  /* 0xffffffffff097424 */ /* 0x000fe200078e00ff */
[----:B------:R-:W-:Y:S01]  /*52f0*/  ISETP.GT.U32.AND P1, PT, R12, 0x5, PT ;  /* 0x000000050c00780c */ /* 0x000fe20003f24070 */
[----:B------:R-:W-:Y:S01]  /*5300*/  IMAD.MOV.U32 R8, RZ, RZ, -0x1 ;  /* 0xffffffffff087424 */ /* 0x000fe200078e00ff */
[----:B------:R-:W-:Y:S02]  /*5310*/  IADD3.X R17, R17, UR13, RZ, P4, !PT ;  /* 0x0000000d11117c10 */ /* 0x000fe4000a7fe4ff */
[----:B------:R-:W-:-:S02]  /*5320*/  ISETP.LT.U32.AND P1, PT, R3, 0x6, P1 ;  /* 0x000000060300780c */ /* 0x000fc40000f21070 */
[----:B------:R-:W-:Y:S01]  /*5330*/  PRMT R13, RZ, 0x7610, R13 ;  /* 0x00007610ff0d7816 */ /* 0x000fe2000000000d */
[----:B------:R-:W0:Y:S01]  /*5340*/  @P3 S2R R5, SR_CgaCtaId ;  /* 0x0000000000053919 */ /* 0x000e220000008800 */
[----:B------:R-:W-:-:S04]  /*5350*/  @P3 MOV R4, 0x400 ;  /* 0x0000040000043802 */ /* 0x000fc80000000f00 */
[----:B0-----:R-:W-:Y:S01]  /*5360*/  @P3 LEA R6, R5, R4, 0x18 ;  /* 0x0000000405063211 */ /* 0x001fe200078ec0ff */
[----:B------:R-:W-:-:S03]  /*5370*/  IMAD.WIDE.U32 R4, R12, -0x55555555, RZ ;  /* 0xaaaaaaab0c047825 */ /* 0x000fc600078e00ff */
[----:B------:R0:W-:Y:S01]  /*5380*/  @P3 SYNCS.ARRIVE.TRANS64.A1T0 RZ, [R6+URZ+0x78], RZ ;  /* 0x000078ff06ff39a7 */ /* 0x0001e2000810003f */
[----:B------:R-:W-:Y:S02]  /*5390*/  ISETP.GE.U32.AND P3, PT, R3, 0x6, PT ;  /* 0x000000060300780c */ /* 0x000fe40003f66070 */
[----:B------:R-:W-:Y:S02]  /*53a0*/  SHF.R.U32.HI R7, RZ, 0x2, R5 ;  /* 0x00000002ff077819 */ /* 0x000fe40000011605 */
[----:B------:R-:W-:Y:S02]  /*53b0*/  SEL R5, RZ, 0x1, !P1 ;  /* 0x00000001ff057807 */ /* 0x000fe40004800000 */
[----:B------:R-:W-:Y:S01]  /*53c0*/  ISETP.GE.U32.AND P1, PT, R16, UR4, PT ;  /* 0x0000000410007c0c */ /* 0x000fe2000bf26070 */
[----:B------:R-:W-:Y:S01]  /*53d0*/  IMAD R12, R7, -0x6, R12 ;  /* 0xfffffffa070c7824 */ /* 0x000fe200078e020c */
[----:B------:R-:W-:Y:S02]  /*53e0*/  LOP3.LUT R0, R0, R5, RZ, 0x3c, !PT ;  /* 0x0000000500007212 */ /* 0x000fe400078e3cff */
[----:B------:R-:W-:-:S02]  /*53f0*/  ISETP.GE.U32.AND.EX P1, PT, R17, UR5, PT, P1 ;  /* 0x0000000511007c0c */ /* 0x000fc4000bf26110 */
[----:B------:R-:W-:Y:S02]  /*5400*/  PRMT R4, RZ, 0x7610, R4 ;  /* 0x00007610ff047816 */ /* 0x000fe40000000004 */
[----:B------:R-:W-:Y:S01]  /*5410*/  @P3 LOP3.LUT R0, R0, 0x1, R7, 0x78, !PT ;  /* 0x0000000100003812 */ /* 0x000fe200078e7807 */
[----:B------:R-:W-:-:S08]  /*5420*/  IMAD.MOV.U32 R7, RZ, RZ, -0x1 ;  /* 0xffffffffff077424 */ /* 0x000fd000078e00ff */
[----:B0-----:R-:W-:Y:S05]  /*5430*/  @P1 BRA `(.L_x_107) ;  /* 0x00000004004c1947 */ /* 0x001fea0003800000 */
[----:B------:R-:W-:Y:S01]  /*5440*/  ULDC.64 UR4, c[0x0][0x628] ;  /* 0x00018a0000047ab9 */ /* 0x000fe20000000a00 */
[----:B------:R-:W0:Y:S01]  /*5450*/  S2R R15, SR_CTAID.X ;  /* 0x00000000000f7919 */ /* 0x000e220000002500 */
[----:B------:R-:W-:Y:S01]  /*5460*/  ISETP.NE.U32.AND P1, PT, RZ, UR4, PT ;  /* 0x00000004ff007c0c */ /* 0x000fe2000bf25070 */
[----:B------:R-:W-:Y:S01]  /*5470*/  ULDC UR7, c[0x0][0x630] ;  /* 0x00018c0000077ab9 */ /* 0x000fe20000000800 */
[----:B------:R-:W-:Y:S01]  /*5480*/  IMAD.MOV.U32 R4, RZ, RZ, R16 ;  /* 0x000000ffff047224 */ /* 0x000fe200078e0010 */
[----:B------:R-:W1:Y:S01]  /*5490*/  S2R R14, SR_CTAID.Y ;  /* 0x00000000000e7919 */ /* 0x000e620000002600 */
[----:B------:R-:W-:Y:S01]  /*54a0*/  ISETP.NE.AND.EX P1, PT, RZ, UR5, PT, P1 ;  /* 0x00000005ff007c0c */ /* 0x000fe2000bf25310 */
[----:B------:R-:W-:-:S12]  /*54b0*/  IMAD.MOV.U32 R5, RZ, RZ, R17 ;  /* 0x000000ffff057224 */ /* 0x000fd800078e0011 */
[----:B------:R-:W-:Y:S05]  /*54c0*/  @!P1 BRA `(.L_x_108) ;  /* 0x0000000000289947 */ /* 0x000fea0003800000 */
[----:B------:R-:W-:Y:S02]  /*54d0*/  ULDC UR6, c[0x0][0x634] ;  /* 0x00018d0000067ab9 */ /* 0x000fe40000000800 */
[----:B------:R-:W-:-:S05]  /*54e0*/  IADD3 R9, P1, R16, UR6, RZ ;  /* 0x0000000610097c10 */ /* 0x000fca000ff3e0ff */
[----:B------:R-:W-:-:S04]  /*54f0*/  IMAD.X R21, RZ, RZ, R17, P1 ;  /* 0x000000ffff157224 */ /* 0x000fc800008e0611 */
[----:B------:R-:W-:-:S04]  /*5500*/  IMAD.WIDE.U32 R6, R21, UR4, RZ ;  /* 0x0000000415067c25 */ /* 0x000fc8000f8e00ff */
[----:B------:R-:W-:-:S04]  /*5510*/  IMAD.WIDE.U32 R6, P1, R9, UR5, R6 ;  /* 0x0000000509067c25 */ /* 0x000fc8000f820006 */
[----:B------:R-:W-:-:S04]  /*5520*/  IMAD.WIDE.U32 R8, R9, UR4, RZ ;  /* 0x0000000409087c25 */ /* 0x000fc8000f8e00ff */
[----:B------:R-:W-:Y:S01]  /*5530*/  IMAD.X R5, RZ, RZ, RZ, P1 ;  /* 0x000000ffff057224 */ /* 0x000fe200008e06ff */
[----:B------:R-:W-:Y:S01]  /*5540*/  IADD3 RZ, P1, R9, R6, RZ ;  /* 0x0000000609ff7210 */ /* 0x000fe20007f3e0ff */
[----:B------:R-:W-:-:S04]  /*5550*/  IMAD.MOV.U32 R4, RZ, RZ, R7 ;  /* 0x000000ffff047224 */ /* 0x000fc800078e0007 */
[----:B------:R-:W-:-:S08]  /*5560*/  IMAD.WIDE.U32.X R4, R21, UR5, R4, P1 ;  /* 0x0000000515047c25 */ /* 0x000fd000088e0404 */
.L_x_108:
[--C-:B------:R-:W-:Y:S01]  /*5570*/  SHF.R.U64 R8, R4, UR7, R5.reuse ;  /* 0x0000000704087c19 */ /* 0x100fe20008001205 */
[----:B------:R-:W-:Y:S01]  /*5580*/  ULDC.64 UR4, c[0x0][0x620] ;  /* 0x0001880000047ab9 */ /* 0x000fe20000000a00 */
[----:B------:R-:W-:Y:S01]  /*5590*/  SHF.R.U32.HI R4, RZ, UR7, R5 ;  /* 0x00000007ff047c19 */ /* 0x000fe20008011605 */
[----:B------:R-:W2:Y:S01]  /*55a0*/  LDC R24, c[0x0][0x144] ;  /* 0x00005100ff187b82 */ /* 0x000ea20000000800 */
[----:B------:R-:W-:Y:S01]  /*55b0*/  IADD3 R7, P1, RZ, -R8, RZ ;  /* 0x80000008ff077210 */ /* 0x000fe20007f3e0ff */
[----:B------:R-:W-:Y:S01]  /*55c0*/  ULDC.64 UR8, c[0x0][0x640] ;  /* 0x0001900000087ab9 */ /* 0x000fe20000000a00 */
[----:B0-----:R-:W-:Y:S01]  /*55d0*/  I2FP.F32.U32 R9, R15 ;  /* 0x0000000f00097245 */ /* 0x001fe20000201000 */
[----:B------:R-:W-:Y:S02]  /*55e0*/  ULDC UR6, c[0x0][0x608] ;  /* 0x0001820000067ab9 */ /* 0x000fe40000000800 */
[----:B------:R-:W-:Y:S01]  /*55f0*/  IMAD.X R4, RZ, RZ, ~R4, P1 ;  /* 0x000000ffff047224 */ /* 0x000fe200008e0e04 */
[----:B------:R-:W-:Y:S01]  /*5600*/  ISETP.NE.U32.AND P1, PT, RZ, UR8, PT ;  /* 0x00000008ff007c0c */ /* 0x000fe2000bf25070 */
[----:B------:R-:W0:Y:S02]  /*5610*/  LDC R21, c[0x0][0x148] ;  /* 0x00005200ff157b82 */ /* 0x000e240000000800 */
[----:B------:R-:W-:Y:S01]  /*5620*/  IMAD R6, R4, UR4, RZ ;  /* 0x0000000404067c24 */ /* 0x000fe2000f8e02ff */
[----:B------:R-:W-:Y:S01]  /*5630*/  ISETP.NE.AND.EX P1, PT, RZ, UR9, PT, P1 ;  /* 0x00000009ff007c0c */ /* 0x000fe2000bf25310 */
[----:B------:R-:W-:Y:S01]  /*5640*/  IMAD.WIDE.U32 R4, R7, UR4, R16 ;  /* 0x0000000407047c25 */ /* 0x000fe2000f8e0010 */
[----:B------:R-:W-:-:S03]  /*5650*/  ULDC UR4, c[0x0][0x150] ;  /* 0x0000540000047ab9 */ /* 0x000fc60000000800 */
[----:B------:R-:W-:Y:S02]  /*5660*/  IMAD R7, R7, UR5, R6 ;  /* 0x0000000507077c24 */ /* 0x000fe4000f8e0206 */
[----:B------:R-:W-:Y:S01]  /*5670*/  FMUL R6, R9, UR4 ;  /* 0x0000000409067c20 */ /* 0x000fe20008400000 */
[----:B------:R-:W-:Y:S01]  /*5680*/  ULDC UR4, c[0x0][0x618] ;  /* 0x0001860000047ab9 */ /* 0x000fe20000000800 */
[----:B------:R-:W-:Y:S01]  /*5690*/  ULDC UR5, c[0x0][0x154] ;  /* 0x0000550000057ab9 */ /* 0x000fe20000000800 */
[----:B------:R-:W-:-:S03]  /*56a0*/  IMAD.IADD R5, R5, 0x1, R7 ;  /* 0x0000000105057824 */ /* 0x000fc600078e0207 */
[----:B------:R-:W3:Y:S02]  /*56b0*/  F2I.U32.TRUNC.NTZ R6, R6 ;  /* 0x0000000600067305 */ /* 0x000ee4000020f000 */
[----:B------:R-:W-:Y:S02]  /*56c0*/  SHF.R.U64 R9, R4, UR4, R5 ;  /* 0x0000000404097c19 */ /* 0x000fe40008001205 */
[----:B-1----:R-:W-:-:S05]  /*56d0*/  I2FP.F32.U32 R4, R14 ;  /* 0x0000000e00047245 */ /* 0x002fca0000201000 */
[----:B------:R-:W-:Y:S01]  /*56e0*/  FMUL R22, R4, UR5 ;  /* 0x0000000504167c20 */ /* 0x000fe20008400000 */
[----:B------:R-:W-:Y:S01]  /*56f0*/  SHF.R.U32.HI R4, RZ, UR4, R5 ;  /* 0x00000004ff047c19 */ /* 0x000fe20008011605 */
[----:B------:R-:W-:-:S03]  /*5700*/  ULDC UR4, c[0x0][0x658] ;  /* 0x0001960000047ab9 */ /* 0x000fc60000000800 */
[--C-:B------:R-:W-:Y:S01]  /*5710*/  SHF.R.U64 R20, R9, UR6, R4.reuse ;  /* 0x0000000609147c19 */ /* 0x100fe20008001204 */
[----:B------:R-:W1:Y:S01]  /*5720*/  F2I.U32.TRUNC.NTZ R22, R22 ;  /* 0x0000001600167305 */ /* 0x000e62000020f000 */
[----:B------:R-:W-:Y:S01]  /*5730*/  SHF.R.U32.HI R5, RZ, UR6, R4 ;  /* 0x00000006ff057c19 */ /* 0x000fe20008011604 */
[----:B---3--:R-:W-:-:S03]  /*5740*/  IMAD.MOV R6, RZ, RZ, -R6 ;  /* 0x000000ffff067224 */ /* 0x008fc600078e0a06 */
[----:B------:R-:W-:Y:S01]  /*5750*/  SHF.R.U64 R18, R20, UR4, R5 ;  /* 0x0000000414127c19 */ /* 0x000fe20008001205 */
[----:B--2---:R-:W-:Y:S01]  /*5760*/  IMAD R15, R24, R6, R15 ;  /* 0x00000006180f7224 */ /* 0x004fe200078e020f */
[----:B------:R-:W-:-:S03]  /*5770*/  SHF.R.U32.HI R23, RZ, UR4, R5 ;  /* 0x00000004ff177c19 */ /* 0x000fc60008011605 */
[----:B------:R-:W-:Y:S02]  /*5780*/  IMAD.MOV.U32 R4, RZ, RZ, R18 ;  /* 0x000000ffff047224 */ /* 0x000fe400078e0012 */
[----:B------:R-:W-:Y:S01]  /*5790*/  IMAD.MOV.U32 R5, RZ, RZ, R23 ;  /* 0x000000ffff057224 */ /* 0x000fe200078e0017 */
[----:B-1----:R-:W-:Y:S06]  /*57a0*/  @!P1 BRA `(.L_x_109) ;  /* 0x0000000000289947 */ /* 0x002fec0003800000 */
[----:B------:R-:W-:Y:S02]  /*57b0*/  ULDC UR4, c[0x0][0x64c] ;  /* 0x0001930000047ab9 */ /* 0x000fe40000000800 */
[----:B------:R-:W-:-:S05]  /*57c0*/  IADD3 R5, P1, R18, UR4, RZ ;  /* 0x0000000412057c10 */ /* 0x000fca000ff3e0ff */
[----:B------:R-:W-:-:S04]  /*57d0*/  IMAD.X R23, RZ, RZ, R23, P1 ;  /* 0x000000ffff177224 */ /* 0x000fc800008e0617 */
[----:B------:R-:W-:-:S04]  /*57e0*/  IMAD.WIDE.U32 R6, R23, UR8, RZ ;  /* 0x0000000817067c25 */ /* 0x000fc8000f8e00ff */
[----:B------:R-:W-:-:S04]  /*57f0*/  IMAD.WIDE.U32 R6, P1, R5, UR9, R6 ;  /* 0x0000000905067c25 */ /* 0x000fc8000f820006 */
[----:B------:R-:W-:-:S04]  /*5800*/  IMAD.WIDE.U32 R4, R5, UR8, RZ ;  /* 0x0000000805047c25 */ /* 0x000fc8000f8e00ff */
[----:B------:R-:W-:Y:S01]  /*5810*/  IMAD.MOV.U32 R4, RZ, RZ, R7 ;  /* 0x000000ffff047224 */ /* 0x000fe200078e0007 */
[----:B------:R-:W-:Y:S01]  /*5820*/  IADD3 RZ, P3, R5, R6, RZ ;  /* 0x0000000605ff7210 */ /* 0x000fe20007f7e0ff */
[----:B------:R-:W-:-:S04]  /*5830*/  IMAD.X R5, RZ, RZ, RZ, P1 ;  /* 0x000000ffff057224 */ /* 0x000fc800008e06ff */
[----:B------:R-:W-:-:S08]  /*5840*/  IMAD.WIDE.U32.X R4, R23, UR9, R4, P3 ;  /* 0x0000000917047c25 */ /* 0x000fd000098e0404 */
.L_x_109:
[----:B------:R-:W-:Y:S01]  /*5850*/  ISETP.NE.AND P1, PT, R2, 0x1, PT ;  /* 0x000000010200780c */ /* 0x000fe20003f25270 */
[----:B------:R-:W-:Y:S01]  /*5860*/  ULDC UR4, c[0x0][0x648] ;  /* 0x0001920000047ab9 */ /* 0x000fe20000000800 */
[----:B------:R-:W-:Y:S01]  /*5870*/  LOP3.LUT R20, R20, UR17, RZ, 0xc0, !PT ;  /* 0x0000001114147c12 */ /* 0x000fe2000f8ec0ff */
[----:B------:R-:W-:Y:S01]  /*5880*/  IMAD.MOV R22, RZ, RZ, -R22 ;  /* 0x000000ffff167224 */ /* 0x000fe200078e0a16 */
[----:B------:R-:W-:Y:S01]  /*5890*/  SHF.R.U64 R5, R4, UR4, R5 ;  /* 0x0000000404057c19 */ /* 0x000fe20008001205 */
[----:B------:R-:W-:Y:S01]  /*58a0*/  ULDC UR4, c[0x0][0x638] ;  /* 0x00018e0000047ab9 */ /* 0x000fe20000000800 */
[----:B------:R-:W-:Y:S01]  /*58b0*/  LOP3.LUT R9, R9, UR16, RZ, 0xc0, !PT ;  /* 0x0000001009097c12 */ /* 0x000fe2000f8ec0ff */
[----:B------:R-:W-:Y:S01]  /*58c0*/  ULDC UR5, c[0x0][0x610] ;  /* 0x0001840000057ab9 */ /* 0x000fe20000000800 */
[----:B------:R-:W-:Y:S02]  /*58d0*/  IMAD.MOV.U32 R4, RZ, RZ, 0x1 ;  /* 0x00000001ff047424 */ /* 0x000fe400078e00ff */
[----:B------:R-:W-:-:S02]  /*58e0*/  IMAD.MOV R7, RZ, RZ, -R5 ;  /* 0x000000ffff077224 */ /* 0x000fc400078e0a05 */
[----:B------:R-:W-:Y:S02]  /*58f0*/  IMAD R20, R5, UR18, R20 ;  /* 0x0000001205147c24 */ /* 0x000fe4000f8e0214 */
[----:B0-----:R-:W-:Y:S02]  /*5900*/  @P1 IMAD R15, R21, R22, R14 ;  /* 0x00000016150f1224 */ /* 0x001fe400078e020e */
[----:B------:R-:W-:Y:S01]  /*5910*/  IMAD R18, R7, UR4, R18 ;  /* 0x0000000407127c24 */ /* 0x000fe2000f8e0212 */
[----:B------:R-:W-:Y:S01]  /*5920*/  ULDC UR4, c[0x0][0x600] ;  /* 0x0001800000047ab9 */ /* 0x000fe20000000800 */
[----:B------:R-:W-:Y:S02]  /*5930*/  IMAD R15, R20, UR5, R15 ;  /* 0x00000005140f7c24 */ /* 0x000fe4000f8e020f */
[----:B------:R-:W-:-:S05]  /*5940*/  IMAD R18, R18, UR4, R9 ;  /* 0x0000000412127c24 */ /* 0x000fca000f8e0209 */
[----:B------:R-:W-:Y:S02]  /*5950*/  SEL R9, R18, R15, !P1 ;  /* 0x0000000f12097207 */ /* 0x000fe40004800000 */
[----:B------:R-:W-:-:S07]  /*5960*/  SEL R7, R15, R18, !P1 ;  /* 0x000000120f077207 */ /* 0x000fce0004800000 */
.L_x_107:
[----:B------:R-:W-:Y:S05]  /*5970*/  BSYNC B1 ;  /* 0x0000000000017941 */ /* 0x000fea0003800000 */
.L_x_106:
[----:B------:R-:W-:-:S13]  /*5980*/  LOP3.LUT P1, RZ, R4, 0xff, RZ, 0xc0, !PT ;  /* 0x000000ff04ff7812 */ /* 0x000fda000782c0ff */
[----:B------:R-:W-:Y:S05]  /*5990*/  @P1 BRA `(.L_x_110) ;  /* 0xfffffff4004c1947 */ /* 0x000fea000383ffff */
[----:B------:R-:W-:Y:S05]  /*59a0*/  BSYNC B0 ;  /* 0x0000000000007941 */ /* 0x000fea0003800000 */
.L_x_98:
[----:B------:R-:W-:-:S03]  /*59b0*/  UMOV UR4, 0xffffffff ;  /* 0xffffffff00047882 */ /* 0x000fc60000000000 */
[----:B------:R-:W-:Y:S05]  /*59c0*/  BRA.DIV UR4, `(.L_x_111) ;  /* 0x0000000604607947 */ /* 0x000fea000b800000 */
[----:B------:R-:W-:-:S13]  /*59d0*/  ELECT P6, URZ, PT ;  /* 0x00000000003f782f */ /* 0x000fda00038c0000 */
.L_x_127:
[----:B------:R-:W-:Y:S04]  /*59e0*/  BSSY B0, `(.L_x_112) ;  /* 0x000003d000007945 */ /* 0x000fe80003800000 */
[----:B------:R-:W-:Y:S05]  /*59f0*/  @!P6 BRA `(.L_x_113) ;  /* 0x0000000000ece947 */ /* 0x000fea0003800000 */
[----:B------:R-:W-:-:S04]  /*5a00*/  LOP3.LUT R19, R19, 0x2, RZ, 0xfc, !PT ;  /* 0x0000000213137812 */ /* 0x000fc800078efcff */
[----:B------:R-:W-:-:S13]  /*5a10*/  ISETP.NE.AND P0, PT, R19, 0x3, PT ;  /* 0x000000031300780c */ /* 0x000fda0003f05270 */
[----:B------:R-:W-:Y:S05]  /*5a20*/  @!P0 BRA `(.L_x_114) ;  /* 0x0000000000048947 */ /* 0x000fea0003800000 */
[----:B------:R-:W-:Y:S01]  /*5a30*/  BPT.TRAP 0x1 ;  /* 0x000000040000795c */ /* 0x000fe20000300000 */
.L_x_114:
[----:B------:R-:W0:Y:S01]  /*5a40*/  S2R R3, SR_CgaCtaId ;  /* 0x0000000000037919 */ /* 0x000e220000008800 */
[----:B------:R-:W-:-:S04]  /*5a50*/  MOV R2, 0x400 ;  /* 0x0000040000027802 */ /* 0x000fc80000000f00 */
[----:B0-----:R-:W-:Y:S02]  /*5a60*/  LEA R3, R3, R2, 0x18 ;  /* 0x0000000203037211 */ /* 0x001fe400078ec0ff */
[----:B------:R-:W-:-:S03]  /*5a70*/  SHF.L.U32 R2, R0, 0x1f, RZ ;  /* 0x0000001f00027819 */ /* 0x000fc600000006ff */
[----:B------:R-:W-:-:S04]  /*5a80*/  VIADD R3, R3, 0x30 ;  /* 0x0000003003037836 */ /* 0x000fc80000000000 */
[C---:B------:R-:W-:Y:S02]  /*5a90*/  IMAD R7, R12.reuse, 0x8, R3 ;  /* 0x000000080c077824 */ /* 0x040fe400078e0203 */
[----:B------:R-:W-:Y:S02]  /*5aa0*/  VIADD R12, R12, 0x1 ;  /* 0x000000010c0c7836 */ /* 0x000fe40000000000 */
[----:B------:R-:W0:Y:S03]  /*5ab0*/  SYNCS.PHASECHK.TRANS64.TRYWAIT P0, [R7+URZ], R2 ;  /* 0x00000002070075a7 */ /* 0x000e26000800017f */
[----:B------:R-:W-:-:S04]  /*5ac0*/  ISETP.NE.AND P1, PT, R12, 0x6, PT ;  /* 0x000000060c00780c */ /* 0x000fc80003f25270 */
[----:B------:R-:W-:Y:S02]  /*5ad0*/  SEL R5, RZ, 0x1, P1 ;  /* 0x00000001ff057807 */ /* 0x000fe40000800000 */
[----:B------:R-:W-:Y:S02]  /*5ae0*/  SEL R12, R12, RZ, P1 ;  /* 0x000000ff0c0c7207 */ /* 0x000fe40000800000 */
[----:B------:R-:W-:-:S03]  /*5af0*/  LOP3.LUT R5, R0, R5, RZ, 0x3c, !PT ;  /* 0x0000000500057212 */ /* 0x000fc600078e3cff */
[----:B------:R-:W-:Y:S01]  /*5b00*/  IMAD R9, R12, 0x8, R3 ;  /* 0x000000080c097824 */ /* 0x000fe200078e0203 */
[----:B------:R-:W-:Y:S01]  /*5b10*/  SHF.L.U32 R4, R5, 0x1f, RZ ;  /* 0x0000001f05047819 */ /* 0x000fe200000006ff */
[----:B0-----:R-:W-:Y:S06]  /*5b20*/  @!P0 BRA `(.L_x_115) ;  /* 0x0000000400288947 */ /* 0x001fec0003800000 */
.L_x_128:
[----:B------:R-:W1:Y:S01]  /*5b30*/  SYNCS.PHASECHK.TRANS64.TRYWAIT P0, [R9+URZ], R4 ;  /* 0x00000004090075a7 */ /* 0x000e62000800017f */
[----:B------:R-:W-:-:S05]  /*5b40*/  VIADD R0, R12, 0x1 ;  /* 0x000000010c007836 */ /* 0x000fca0000000000 */
[----:B------:R-:W-:-:S04]  /*5b50*/  ISETP.NE.AND P1, PT, R0, 0x6, PT ;  /* 0x000000060000780c */ /* 0x000fc80003f25270 */
[----:B0-----:R-:W-:Y:S02]  /*5b60*/  SEL R2, RZ, 0x1, P1 ;  /* 0x00000001ff027807 */ /* 0x001fe40000800000 */
[----:B------:R-:W-:Y:S02]  /*5b70*/  SEL R0, R0, RZ, P1 ;  /* 0x000000ff00007207 */ /* 0x000fe40000800000 */
[----:B------:R-:W-:-:S03]  /*5b80*/  LOP3.LUT R7, R5, R2, RZ, 0x3c, !PT ;  /* 0x0000000205077212 */ /* 0x000fc600078e3cff */
[----:B------:R-:W-:Y:S01]  /*5b90*/  IMAD R6, R0, 0x8, R3 ;  /* 0x0000000800067824 */ /* 0x000fe200078e0203 */
[----:B------:R-:W-:Y:S01]  /*5ba0*/  SHF.L.U32 R5, R7, 0x1f, RZ ;  /* 0x0000001f07057819 */ /* 0x000fe200000006ff */
[----:B-1----:R-:W-:Y:S06]  /*5bb0*/  @!P0 BRA `(.L_x_116) ;  /* 0x0000000400188947 */ /* 0x002fec0003800000 */
.L_x_129:
[----:B------:R-:W1:Y:S01]  /*5bc0*/  SYNCS.PHASECHK.TRANS64.TRYWAIT P0, [R6+URZ], R5 ;  /* 0x00000005060075a7 */ /* 0x000e62000800017f */
[----:B------:R-:W-:-:S05]  /*5bd0*/  VIADD R0, R0, 0x1 ;  /* 0x0000000100007836 */ /* 0x000fca0000000000 */
[----:B------:R-:W-:-:S04]  /*5be0*/  ISETP.NE.AND P1, PT, R0, 0x6, PT ;  /* 0x000000060000780c */ /* 0x000fc80003f25270 */
[----:B------:R-:W-:Y:S02]  /*5bf0*/  SEL R2, RZ, 0x1, P1 ;  /* 0x00000001ff027807 */ /* 0x000fe40000800000 */
[----:B------:R-:W-:Y:S02]  /*5c00*/  SEL R0, R0, RZ, P1 ;  /* 0x000000ff00007207 */ /* 0x000fe40000800000 */
[----:B------:R-:W-:-:S03]  /*5c10*/  LOP3.LUT R7, R7, R2, RZ, 0x3c, !PT ;  /* 0x0000000207077212 */ /* 0x000fc600078e3cff */
[----:B0-----:R-:W-:Y:S01]  /*5c20*/  IMAD R9, R0, 0x8, R3 ;  /* 0x0000000800097824 */ /* 0x001fe200078e0203 */
[----:B------:R-:W-:Y:S01]  /*5c30*/  SHF.L.U32 R4, R7, 0x1f, RZ ;  /* 0x0000001f07047819 */ /* 0x000fe200000006ff */
[----:B-1----:R-:W-:Y:S06]  /*5c40*/  @!P0 BRA `(.L_x_117) ;  /* 0x0000000400088947 */ /* 0x002fec0003800000 */
.L_x_130:
        /* <DEDUP_REMOVED lines=9> */
.L_x_131:
[----:B------:R-:W1:Y:S01]  /*5ce0*/  SYNCS.PHASECHK.TRANS64.TRYWAIT P0, [R6+URZ], R5 ;  /* 0x00000005060075a7 */ /* 0x000e62000800017f */
[----:B------:R-:W-:-:S05]  /*5cf0*/  VIADD R0, R0, 0x1 ;  /* 0x0000000100007836 */ /* 0x000fca0000000000 */
[----:B------:R-:W-:-:S04]  /*5d00*/  ISETP.NE.AND P1, PT, R0, 0x6, PT ;  /* 0x000000060000780c */ /* 0x000fc80003f25270 */
[----:B------:R-:W-:Y:S02]  /*5d10*/  SEL R2, RZ, 0x1, P1 ;  /* 0x00000001ff027807 */ /* 0x000fe40000800000 */
[----:B------:R-:W-:Y:S02]  /*5d20*/  SEL R0, R0, RZ, P1 ;  /* 0x000000ff00007207 */ /* 0x000fe40000800000 */
[----:B------:R-:W-:Y:S01]  /*5d30*/  LOP3.LUT R2, R7, R2, RZ, 0x3c, !PT ;  /* 0x0000000207027212 */ /* 0x000fe200078e3cff */
[----:B-1----:R-:W-:Y:S06]  /*5d40*/  @!P0 BRA `(.L_x_119) ;  /* 0x0000000000f08947 */ /* 0x002fec0003800000 */
.L_x_132:
[----:B------:R-:W-:Y:S01]  /*5d50*/  IMAD R3, R0, 0x8, R3 ;  /* 0x0000000800037824 */ /* 0x000fe200078e0203 */
[----:B------:R-:W-:-:S07]  /*5d60*/  SHF.L.U32 R0, R2, 0x1f, RZ ;  /* 0x0000001f02007819 */ /* 0x000fce00000006ff */
.L_x_120:
[----:B--2---:R2:W3:Y:S02]  /*5d70*/  SYNCS.PHASECHK.TRANS64.TRYWAIT P0, [R3+URZ], R0 ;  /* 0x00000000030075a7 */ /* 0x0044e4000800017f */
[----:B---3--:R-:W-:Y:S05]  /*5d80*/  @!P0 NANOSLEEP.SYNCS 0x989680 ;  /* 0x009896800000895d */ /* 0x008fea0003900000 */
[----:B------:R-:W3:Y:S02]  /*5d90*/  @!P0 SYNCS.PHASECHK.TRANS64 P0, [R3+URZ], R0 ;  /* 0x00000000030085a7 */ /* 0x000ee4000800007f */
[----:B---3--:R-:W-:Y:S05]  /*5da0*/  @!P0 BRA `(.L_x_120) ;  /* 0xfffffffc00f08947 */ /* 0x008fea000383ffff */
.L_x_113:
[----:B------:R-:W-:Y:S05]  /*5db0*/  BSYNC B0 ;  /* 0x0000000000007941 */ /* 0x000fea0003800000 */
.L_x_112:
[----:B------:R-:W-:Y:S05]  /*5dc0*/  EXIT ;  /* 0x000000000000794d */ /* 0x000fea0003800000 */
.L_x_17:
[----:B---3--:R3:W4:Y:S02]  /*5dd0*/  SYNCS.PHASECHK.TRANS64.TRYWAIT P1, [R3+URZ], R0 ;  /* 0x00000000030075a7 */ /* 0x008724000802017f */
[----:B----4-:R-:W-:Y:S05]  /*5de0*/  @!P1 NANOSLEEP.SYNCS 0x989680 ;  /* 0x009896800000995d */ /* 0x010fea0003900000 */
[----:B------:R-:W4:Y:S02]  /*5df0*/  @!P1 SYNCS.PHASECHK.TRANS64 P1, [R3+URZ], R0 ;  /* 0x00000000030095a7 */ /* 0x000f24000802007f */
[----:B----4-:R-:W-:Y:S05]  /*5e00*/  @!P1 BRA `(.L_x_17) ;  /* 0xfffffffc00f09947 */ /* 0x010fea000383ffff */
[----:B------:R-:W-:Y:S05]  /*5e10*/  BRA `(.L_x_16) ;  /* 0xffffffb4000c7947 */ /* 0x000fea000383ffff */
.L_x_22:
[----:B-1----:R-:W-:-:S04]  /*5e20*/  IMAD.U32 R4, RZ, RZ, UR8 ;  /* 0x00000008ff047e24 */ /* 0x002fc8000f8e00ff */
[----:B------:R1:W2:Y:S03]  /*5e30*/  SYNCS.PHASECHK.TRANS64.TRYWAIT P1, [R4+URZ], R3 ;  /* 0x00000003040075a7 */ /* 0x0002a6000802017f */
[----:B--2---:R-:W-:Y:S05]  /*5e40*/  @!P1 NANOSLEEP.SYNCS 0x989680 ;  /* 0x009896800000995d */ /* 0x004fea0003900000 */
[----:B------:R-:W2:Y:S02]  /*5e50*/  @!P1 SYNCS.PHASECHK.TRANS64 P1, [R4+URZ], R3 ;  /* 0x00000003040095a7 */ /* 0x000ea4000802007f */
[----:B--2---:R-:W-:Y:S05]  /*5e60*/  @!P1 BRA `(.L_x_22) ;  /* 0xfffffffc00ec9947 */ /* 0x004fea000383ffff */
[----:B------:R-:W-:Y:S05]  /*5e70*/  BRA `(.L_x_21) ;  /* 0xffffffb400ec7947 */ /* 0x000fea000383ffff */
.L_x_99:
[----:B------:R-:W-:Y:S01]  /*5e80*/  BSSY B1, `(.L_x_121) ;  /* 0x0000006000017945 */ /* 0x000fe20003800000 */
[----:B------:R-:W-:-:S07]  /*5e90*/  IMAD.MOV.U32 R15, RZ, RZ, -0x1 ;  /* 0xffffffffff0f7424 */ /* 0x000fce00078e00ff */
[----:B------:R-:W-:Y:S05]  /*5ea0*/  WARPSYNC.COLLECTIVE R15, `(.L_x_122) ;  /* 0x000000000f0c7348 */ /* 0x000fea0003c00000 */
[----:B------:R-:W-:Y:S02]  /*5eb0*/  ELECT P6, UR62, PT ;  /* 0x00000000003e782f */ /* 0x000fe400038c0000 */
[----:B------:R-:W-:Y:S01]  /*5ec0*/  MOV R14, UR62 ;  /* 0x0000003e000e7c02 */ /* 0x000fe20008000f00 */
[----:B------:R-:W-:Y:S10]  /*5ed0*/  ENDCOLLECTIVE ;  /* 0x000000000000791b */ /* 0x000ff40003800000 */
.L_x_122:
[----:B------:R-:W-:Y:S05]  /*5ee0*/  BSYNC B1 ;  /* 0x0000000000017941 */ /* 0x000fea0003800000 */
.L_x_121:
[----:B------:R-:W-:Y:S05]  /*5ef0*/  BRA `(.L_x_123) ;  /* 0xfffffff000007947 */ /* 0x000fea000383ffff */
.L_x_102:
[----:B0-----:R0:W1:Y:S02]  /*5f00*/  SYNCS.PHASECHK.TRANS64.TRYWAIT P1, [R14+URZ+0x30], R7 ;  /* 0x000030070e0075a7 */ /* 0x001064000802017f */
[----:B-1----:R-:W-:Y:S05]  /*5f10*/  @!P1 NANOSLEEP.SYNCS 0x989680 ;  /* 0x009896800000995d */ /* 0x002fea0003900000 */
[----:B------:R-:W1:Y:S02]  /*5f20*/  @!P1 SYNCS.PHASECHK.TRANS64 P1, [R14+URZ+0x30], R7 ;  /* 0x000030070e0095a7 */ /* 0x000e64000802007f */
[----:B-1----:R-:W-:Y:S05]  /*5f30*/  @!P1 BRA `(.L_x_102) ;  /* 0xfffffffc00f09947 */ /* 0x002fea000383ffff */
[----:B------:R-:W-:Y:S05]  /*5f40*/  BRA `(.L_x_124) ;  /* 0xfffffff000347947 */ /* 0x000fea000383ffff */
.L_x_111:
[----:B------:R-:W-:Y:S01]  /*5f50*/  BSSY B0, `(.L_x_125) ;  /* 0x0000006000007945 */ /* 0x000fe20003800000 */
[----:B------:R-:W-:-:S07]  /*5f60*/  IMAD.MOV.U32 R15, RZ, RZ, -0x1 ;  /* 0xffffffffff0f7424 */ /* 0x000fce00078e00ff */
[----:B------:R-:W-:Y:S05]  /*5f70*/  WARPSYNC.COLLECTIVE R15, `(.L_x_126) ;  /* 0x000000000f0c7348 */ /* 0x000fea0003c00000 */
[----:B------:R-:W-:Y:S02]  /*5f80*/  ELECT P6, UR62, PT ;  /* 0x00000000003e782f */ /* 0x000fe400038c0000 */
[----:B------:R-:W-:Y:S01]  /*5f90*/  MOV R14, UR62 ;  /* 0x0000003e000e7c02 */ /* 0x000fe20008000f00 */
[----:B------:R-:W-:Y:S10]  /*5fa0*/  ENDCOLLECTIVE ;  /* 0x000000000000791b */ /* 0x000ff40003800000 */
.L_x_126:
[----:B------:R-:W-:Y:S05]  /*5fb0*/  BSYNC B0 ;  /* 0x0000000000007941 */ /* 0x000fea0003800000 */
.L_x_125:
[----:B------:R-:W-:Y:S05]  /*5fc0*/  BRA `(.L_x_127) ;  /* 0xfffffff800847947 */ /* 0x000fea000383ffff */
.L_x_115:
[----:B0-----:R0:W1:Y:S02]  /*5fd0*/  SYNCS.PHASECHK.TRANS64.TRYWAIT P0, [R7+URZ], R2 ;  /* 0x00000002070075a7 */ /* 0x001064000800017f */
[----:B-1----:R-:W-:Y:S05]  /*5fe0*/  @!P0 NANOSLEEP.SYNCS 0x989680 ;  /* 0x009896800000895d */ /* 0x002fea0003900000 */
[----:B------:R-:W1:Y:S02]  /*5ff0*/  @!P0 SYNCS.PHASECHK.TRANS64 P0, [R7+URZ], R2 ;  /* 0x00000002070085a7 */ /* 0x000e64000800007f */
[----:B-1----:R-:W-:Y:S05]  /*6000*/  @!P0 BRA `(.L_x_115) ;  /* 0xfffffffc00f08947 */ /* 0x002fea000383ffff */
[----:B------:R-:W-:Y:S05]  /*6010*/  BRA `(.L_x_128) ;  /* 0xfffffff800c47947 */ /* 0x000fea000383ffff */
.L_x_116:
[----:B0-----:R0:W1:Y:S02]  /*6020*/  SYNCS.PHASECHK.TRANS64.TRYWAIT P0, [R9+URZ], R4 ;  /* 0x00000004090075a7 */ /* 0x001064000800017f */
[----:B-1----:R-:W-:Y:S05]  /*6030*/  @!P0 NANOSLEEP.SYNCS 0x989680 ;  /* 0x009896800000895d */ /* 0x002fea0003900000 */
[----:B------:R-:W1:Y:S02]  /*6040*/  @!P0 SYNCS.PHASECHK.TRANS64 P0, [R9+URZ], R4 ;  /* 0x00000004090085a7 */ /* 0x000e64000800007f */
[----:B-1----:R-:W-:Y:S05]  /*6050*/  @!P0 BRA `(.L_x_116) ;  /* 0xfffffffc00f08947 */ /* 0x002fea000383ffff */
[----:B------:R-:W-:Y:S05]  /*6060*/  BRA `(.L_x_129) ;  /* 0xfffffff800d47947 */ /* 0x000fea000383ffff */
.L_x_117:
[----:B0-----:R0:W1:Y:S02]  /*6070*/  SYNCS.PHASECHK.TRANS64.TRYWAIT P0, [R6+URZ], R5 ;  /* 0x00000005060075a7 */ /* 0x001064000800017f */
[----:B-1----:R-:W-:Y:S05]  /*6080*/  @!P0 NANOSLEEP.SYNCS 0x989680 ;  /* 0x009896800000895d */ /* 0x002fea0003900000 */
[----:B------:R-:W1:Y:S02]  /*6090*/  @!P0 SYNCS.PHASECHK.TRANS64 P0, [R6+URZ], R5 ;  /* 0x00000005060085a7 */ /* 0x000e64000800007f */
[----:B-1----:R-:W-:Y:S05]  /*60a0*/  @!P0 BRA `(.L_x_117) ;  /* 0xfffffffc00f08947 */ /* 0x002fea000383ffff */
[----:B------:R-:W-:Y:S05]  /*60b0*/  BRA `(.L_x_130) ;  /* 0xfffffff800e47947 */ /* 0x000fea000383ffff */
.L_x_118:
[----:B0-----:R0:W1:Y:S02]  /*60c0*/  SYNCS.PHASECHK.TRANS64.TRYWAIT P0, [R9+URZ], R4 ;  /* 0x00000004090075a7 */ /* 0x001064000800017f */
[----:B-1----:R-:W-:Y:S05]  /*60d0*/  @!P0 NANOSLEEP.SYNCS 0x989680 ;  /* 0x009896800000895d */ /* 0x002fea0003900000 */
[----:B------:R-:W1:Y:S02]  /*60e0*/  @!P0 SYNCS.PHASECHK.TRANS64 P0, [R9+URZ], R4 ;  /* 0x00000004090085a7 */ /* 0x000e64000800007f */
[----:B-1----:R-:W-:Y:S05]  /*60f0*/  @!P0 BRA `(.L_x_118) ;  /* 0xfffffffc00f08947 */ /* 0x002fea000383ffff */
[----:B------:R-:W-:Y:S05]  /*6100*/  BRA `(.L_x_131) ;  /* 0xfffffff800f47947 */ /* 0x000fea000383ffff */
.L_x_119:
[----:B-1----:R1:W2:Y:S02]  /*6110*/  SYNCS.PHASECHK.TRANS64.TRYWAIT P0, [R6+URZ], R5 ;  /* 0x00000005060075a7 */ /* 0x0022a4000800017f */
[----:B--2---:R-:W-:Y:S05]  /*6120*/  @!P0 NANOSLEEP.SYNCS 0x989680 ;  /* 0x009896800000895d */ /* 0x004fea0003900000 */
[----:B------:R-:W2:Y:S02]  /*6130*/  @!P0 SYNCS.PHASECHK.TRANS64 P0, [R6+URZ], R5 ;  /* 0x00000005060085a7 */ /* 0x000ea4000800007f */
[----:B--2---:R-:W-:Y:S05]  /*6140*/  @!P0 BRA `(.L_x_119) ;  /* 0xfffffffc00f08947 */ /* 0x004fea000383ffff */
[----:B------:R-:W-:Y:S05]  /*6150*/  BRA `(.L_x_132) ;  /* 0xfffffff800fc7947 */ /* 0x000fea000383ffff */
.L_x_133:
[----:B------:R-:W-:-:S00]  /*6160*/  BRA `(.L_x_133) ;  /* 0xfffffffc00fc7947 */ /* 0x000fc0000383ffff */
[----:B------:R-:W-:-:S00]  /*6170*/  NOP ;  /* 0x0000000000007918 */ /* 0x000fc00000000000 */
        /* <DEDUP_REMOVED lines=8> */
.L_x_134:


//--------------------- .nv.global.init           --------------------------
	.section	.nv.global.init,"aw",@progbits
.nv.global.init:
	.type		$str$22,@object
	.size		$str$22,($str$23 - $str$22)
$str$22:
        /*0000*/ 	.byte	0x6b, 0x5f, 0x74, 0x69, 0x6c, 0x65, 0x5f, 0x63, 0x6f, 0x75, 0x6e, 0x74, 0x20, 0x3e, 0x3d, 0x20
        /*0010*/ 	.byte	0x31, 0x00
	.type		$str$23,@object
	.size		$str$23,(__unnamed_1 - $str$23)
$str$23:
        /*0012*/ 	.byte	0x2f, 0x74, 0x6d, 0x70, 0x2f, 0x63, 0x75, 0x74, 0x6c, 0x61, 0x73, 0x73, 0x5f, 0x73, 0x77, 0x65
        /*0022*/ 	.byte	0x65, 0x70, 0x5f, 0x73, 0x72, 0x63, 0x2f, 0x69, 0x6e, 0x63, 0x6c, 0x75, 0x64, 0x65, 0x2f, 0x63
        /*0032*/ 	.byte	0x75, 0x74, 0x6c, 0x61, 0x73, 0x73, 0x2f, 0x67, 0x65, 0x6d, 0x6d, 0x2f, 0x63, 0x6f, 0x6c, 0x6c
        /*0042*/ 	.byte	0x65, 0x63, 0x74, 0x69, 0x76, 0x65, 0x2f, 0x73, 0x6d, 0x39, 0x30, 0x5f, 0x6d, 0x6d, 0x61, 0x5f
        /*0052*/ 	.byte	0x74, 0x6d, 0x61, 0x5f, 0x67, 0x6d, 0x6d, 0x61, 0x5f, 0x73, 0x73, 0x5f, 0x77, 0x61, 0x72, 0x70
        /*0062*/ 	.byte	0x73, 0x70, 0x65, 0x63, 0x69, 0x61, 0x6c, 0x69, 0x7a, 0x65, 0x64, 0x2e, 0x68, 0x70, 0x70, 0x00
	.type		__unnamed_1,@object
	.size		__unnamed_1,(.L_0 - __unnamed_1)
__unnamed_1:
        /*0072*/ 	.byte	0x76, 0x6f, 0x69, 0x64, 0x20, 0x63, 0x75, 0x74, 0x6c, 0x61, 0x73, 0x73, 0x3a, 0x3a, 0x67, 0x65
        /* <DEDUP_REMOVED lines=180> */
        /*0bc2*/ 	.byte	0x5d, 0x00
.L_0:


//--------------------- .nv.shared._ZN7cutlass13device_kernelINS_4gemm6kernel13GemmUniversalIN4cute5tupleIJiiiiEEENS1_10collective13CollectiveMmaINS1_34MainloopSm90TmaGmmaWarpSpecializedILi6ENS5_IJNS4_1CILi1EEESB_SB_EEENS1_35KernelTmaWarpSpecializedCooperativeEEENS5_IJNSA_ILi128EEENSA_ILi64EEESG_EEENS_10bfloat16_tENS5_IJlSB_lEEESI_SJ_NS4_8TiledMMAINS4_8MMA_AtomIJNS4_4SM904GMMA27MMA_64x64x16_F32BF16BF16_SSILNSN_5MajorE0ELSP_0ELNSN_7ScaleInE1ELSQ_1EEEEEENS4_6LayoutINS5_IJNSA_ILi2EEESB_SB_EEENS5_IJSB_NSA_ILi0EEESW_EEEEENS5_IJNS4_10UnderscoreESZ_SZ_EEEEENS4_13SM90_TMA_LOADENS4_14ComposedLayoutINS4_7SwizzleILi3ELi4ELi3EEENS4_18smem_ptr_flag_bitsILi16EEENST_INS5_IJNSA_ILi8EEESG_EEENS5_IJSG_SB_EEEEEEEvNS4_8identityES12_S1C_vS1D_EENS_8epilogue10collective6detail29Sm90TmaWarpSpecializedAdapterINS1G_15DefaultEpilogueISI_SJ_SJ_NS1F_6thread17LinearCombinationISI_Li1EffLNS1K_9ScaleType4KindE0ELNS_15FloatRoundStyleE2ESI_EENS1_15EpilogueDefaultEEEEEvvEEEEvNT_6ParamsE --------------------------
	.section	.nv.shared._ZN7cutlass13device_kernelINS_4gemm6kernel13GemmUniversalIN4cute5tupleIJiiiiEEENS1_10collective13CollectiveMmaINS1_34MainloopSm90TmaGmmaWarpSpecializedILi6ENS5_IJNS4_1CILi1EEESB_SB_EEENS1_35KernelTmaWarpSpecializedCooperativeEEENS5_IJNSA_ILi128EEENSA_ILi64EEESG_EEENS_10bfloat16_tENS5_IJlSB_lEEESI_SJ_NS4_8TiledMMAINS4_8MMA_AtomIJNS4_4SM904GMMA27MMA_64x64x16_F32BF16BF16_SSILNSN_5MajorE0ELSP_0ELNSN_7ScaleInE1ELSQ_1EEEEEENS4_6LayoutINS5_IJNSA_ILi2EEESB_SB_EEENS5_IJSB_NSA_ILi0EEESW_EEEEENS5_IJNS4_10UnderscoreESZ_SZ_EEEEENS4_13SM90_TMA_LOADENS4_14ComposedLayoutINS4_7SwizzleILi3ELi4ELi3EEENS4_18smem_ptr_flag_bitsILi16EEENST_INS5_IJNSA_ILi8EEESG_EEENS5_IJSG_SB_EEEEEEEvNS4_8identityES12_S1C_vS1D_EENS_8epilogue10collective6detail29Sm90TmaWarpSpecializedAdapterINS1G_15DefaultEpilogueISI_SJ_SJ_NS1F_6thread17LinearCombinationISI_Li1EffLNS1K_9ScaleType4KindE0ELNS_15FloatRoundStyleE2ESI_EENS1_15EpilogueDefaultEEEEEvvEEEEvNT_6ParamsE,"aw",@nobits
	.sectionflags	@""
	.align	16
	.zero		1024


//--------------------- .nv.shared.reserved.0     --------------------------
	.section	.nv.shared.reserved.0,"aw",@nobits
	.weak		__nv_reservedSMEM_offset_0_alias
	.size		__nv_reservedSMEM_offset_0_alias, 0, 0
	.other		__nv_reservedSMEM_offset_0_alias,@"STO_CUDA_RESERVED_SHARED STV_DEFAULT"
__nv_reservedSMEM_offset_0_alias:
	.zero		0


//--------------------- .nv.global                --------------------------
	.section	.nv.global,"aw",@nobits
.nv.global:
	.type		_ZN40_INTERNAL_6b6e0616_4_k_cu_0d1c4815_190354cute1_E,@object
	.size		_ZN40_INTERNAL_6b6e0616_4_k_cu_0d1c4815_190354cute1_E,(_ZN40_INTERNAL_6b6e0616_4_k_cu_0d1c4815_190354cuda3std3__45__cpo6cbeginE - _ZN40_INTERNAL_6b6e0616_4_k_cu_0d1c4815_190354cute1_E)
_ZN40_INTERNAL_6b6e0616_4_k_cu_0d1c4815_190354cute1_E:
	.zero		1
	.type		_ZN40_INTERNAL_6b6e0616_4_k_cu_0d1c4815_190354cuda3std3__45__cpo6cbeginE,@object
	.size		_ZN40_INTERNAL_6b6e0616_4_k_cu_0d1c4815_190354cuda3std3__45__cpo6cbeginE,(_ZN40_INTERNAL_6b6e0616_4_k_cu_0d1c4815_190354cuda3std3__48in_placeE - _ZN40_INTERNAL_6b6e0616_4_k_cu_0d1c4815_190354cuda3std3__45__cpo6cbeginE)
_ZN40_INTERNAL_6b6e0616_4_k_cu_0d1c4815_190354cuda3std3__45__cpo6cbeginE:
	.zero		1
	.type		_ZN40_INTERNAL_6b6e0616_4_k_cu_0d1c4815_190354cuda3std3__48in_placeE,@object
	.size		_ZN40_INTERNAL_6b6e0616_4_k_cu_0d1c4815_190354cuda3std3__48in_placeE,(_ZN40_INTERNAL_6b6e0616_4_k_cu_0d1c4815_190354cuda3std6ranges3__45__cpo9iter_moveE - _ZN40_INTERNAL_6b6e0616_4_k_cu_0d1c4815_190354cuda3std3__48in_placeE)
_ZN40_INTERNAL_6b6e0616_4_k_cu_0d1c4815_190354cuda3std3__48in_placeE:
	.zero		1
	.type		_ZN40_INTERNAL_6b6e0616_4_k_cu_0d1c4815_190354cuda3std6ranges3__45__cpo9iter_moveE,@object
	.size		_ZN40_INTERNAL_6b6e0616_4_k_cu_0d1c4815_190354cuda3std6ranges3__45__cpo9iter_moveE,(_ZN40_INTERNAL_6b6e0616_4_k_cu_0d1c4815_190354cuda3std3__45__cpo5beginE - _ZN40_INTERNAL_6b6e0616_4_k_cu_0d1c4815_190354cuda3std6ranges3__45__cpo9iter_moveE)
_ZN40_INTERNAL_6b6e0616_4_k_cu_0d1c4815_190354cuda3std6ranges3__45__cpo9iter_moveE:
	.zero		1
	.type		_ZN40_INTERNAL_6b6e0616_4_k_cu_0d1c4815_190354cuda3std3__45__cpo5beginE,@object
	.size		_ZN40_INTERNAL_6b6e0616_4_k_cu_0d1c4815_190354cuda3std3__45__cpo5beginE,(_ZN40_INTERNAL_6b6e0616_4_k_cu_0d1c4815_190354cuda3std3__442_GLOBAL__N__6b6e0616_4_k_cu_0d1c4815_190356ignoreE - _ZN40_INTERNAL_6b6e0616_4_k_cu_0d1c4815_190354cuda3std3__45__cpo5beginE)
_ZN40_INTERNAL_6b6e0616_4_k_cu_0d1c4815_190354cuda3std3__45__cpo5beginE:
	.zero		1
	.type		_ZN40_INTERNAL_6b6e0616_4_k_cu_0d1c4815_190354cuda3std3__442_GLOBAL__N__6b6e0616_4_k_cu_0d1c4815_190356ignoreE,@object
	.size		_ZN40_INTERNAL_6b6e0616_4_k_cu_0d1c4815_190354cuda3std3__442_GLOBAL__N__6b6e0616_4_k_cu_0d1c4815_190356ignoreE,(_ZN40_INTERNAL_6b6e0616_4_k_cu_0d1c4815_190354cute7productE - _ZN40_INTERNAL_6b6e0616_4_k_cu_0d1c4815_190354cuda3std3__442_GLOBAL__N__6b6e0616_4_k_cu_0d1c4815_190356ignoreE)
_ZN40_INTERNAL_6b6e0616_4_k_cu_0d1c4815_190354cuda3std3__442_GLOBAL__N__6b6e0616_4_k_cu_0d1c4815_190356ignoreE:
	.zero		1
	.type		_ZN40_INTERNAL_6b6e0616_4_k_cu_0d1c4815_190354cute7productE,@object
	.size		_ZN40_INTERNAL_6b6e0616_4_k_cu_0d1c4815_190354cute7productE,(_ZN40_INTERNAL_6b6e0616_4_k_cu_0d1c4815_190354cuda3std3__45__cpo3endE - _ZN40_INTERNAL_6b6e0616_4_k_cu_0d1c4815_190354cute7productE)
_ZN40_INTERNAL_6b6e0616_4_k_cu_0d1c4815_190354cute7productE:
	.zero		1
	.type		_ZN40_INTERNAL_6b6e0616_4_k_cu_0d1c4815_190354cuda3std3__45__cpo3endE,@object
	.size		_ZN40_INTERNAL_6b6e0616_4_k_cu_0d1c4815_190354cuda3std3__45__cpo3endE,(_ZN40_INTERNAL_6b6e0616_4_k_cu_0d1c4815_190354cuda3std3__419piecewise_constructE - _ZN40_INTERNAL_6b6e0616_4_k_cu_0d1c4815_190354cuda3std3__45__cpo3endE)
_ZN40_INTERNAL_6b6e0616_4_k_cu_0d1c4815_190354cuda3std3__45__cpo3endE:
	.zero		1
	.type		_ZN40_INTERNAL_6b6e0616_4_k_cu_0d1c4815_190354cuda3std3__419piecewise_constructE,@object
	.size		_ZN40_INTERNAL_6b6e0616_4_k_cu_0d1c4815_190354cuda3std3__419piecewise_constructE,(_ZN40_INTERNAL_6b6e0616_4_k_cu_0d1c4815_190354cuda3std3__45__cpo4cendE - _ZN40_INTERNAL_6b6e0616_4_k_cu_0d1c4815_190354cuda3std3__419piecewise_constructE)
_ZN40_INTERNAL_6b6e0616_4_k_cu_0d1c4815_190354cuda3std3__419piecewise_constructE:
	.zero		1
	.type		_ZN40_INTERNAL_6b6e0616_4_k_cu_0d1c4815_190354cuda3std3__45__cpo4cendE,@object
	.size		_ZN40_INTERNAL_6b6e0616_4_k_cu_0d1c4815_190354cuda3std3__45__cpo4cendE,(_ZN40_INTERNAL_6b6e0616_4_k_cu_0d1c4815_190354cuda3std6ranges3__45__cpo4swapE - _ZN40_INTERNAL_6b6e0616_4_k_cu_0d1c4815_190354cuda3std3__45__cpo4cendE)
_ZN40_INTERNAL_6b6e0616_4_k_cu_0d1c4815_190354cuda3std3__45__cpo4cendE:
	.zero		1
	.type		_ZN40_INTERNAL_6b6e0616_4_k_cu_0d1c4815_190354cuda3std6ranges3__45__cpo4swapE,@object
	.size		_ZN40_INTERNAL_6b6e0616_4_k_cu_0d1c4815_190354cuda3std6ranges3__45__cpo4swapE,(.L_8 - _ZN40_INTERNAL_6b6e0616_4_k_cu_0d1c4815_190354cuda3std6ranges3__45__cpo4swapE)
_ZN40_INTERNAL_6b6e0616_4_k_cu_0d1c4815_190354cuda3std6ranges3__45__cpo4swapE:
	.zero		1
.L_8:


//--------------------- .nv.constant0._ZN7cutlass13device_kernelINS_4gemm6kernel13GemmUniversalIN4cute5tupleIJiiiiEEENS1_10collective13CollectiveMmaINS1_34MainloopSm90TmaGmmaWarpSpecializedILi6ENS5_IJNS4_1CILi1EEESB_SB_EEENS1_35KernelTmaWarpSpecializedCooperativeEEENS5_IJNSA_ILi128EEENSA_ILi64EEESG_EEENS_10bfloat16_tENS5_IJlSB_lEEESI_SJ_NS4_8TiledMMAINS4_8MMA_AtomIJNS4_4SM904GMMA27MMA_64x64x16_F32BF16BF16_SSILNSN_5MajorE0ELSP_0ELNSN_7ScaleInE1ELSQ_1EEEEEENS4_6LayoutINS5_IJNSA_ILi2EEESB_SB_EEENS5_IJSB_NSA_ILi0EEESW_EEEEENS5_IJNS4_10UnderscoreESZ_SZ_EEEEENS4_13SM90_TMA_LOADENS4_14ComposedLayoutINS4_7SwizzleILi3ELi4ELi3EEENS4_18smem_ptr_flag_bitsILi16EEENST_INS5_IJNSA_ILi8EEESG_EEENS5_IJSG_SB_EEEEEEEvNS4_8identityES12_S1C_vS1D_EENS_8epilogue10collective6detail29Sm90TmaWarpSpecializedAdapterINS1G_15DefaultEpilogueISI_SJ_SJ_NS1F_6thread17LinearCombinationISI_Li1EffLNS1K_9ScaleType4KindE0ELNS_15FloatRoundStyleE2ESI_EENS1_15EpilogueDefaultEEEEEvvEEEEvNT_6ParamsE --------------------------
	.section	.nv.constant0._ZN7cutlass13device_kernelINS_4gemm6kernel13GemmUniversalIN4cute5tupleIJiiiiEEENS1_10collective13CollectiveMmaINS1_34MainloopSm90TmaGmmaWarpSpecializedILi6ENS5_IJNS4_1CILi1EEESB_SB_EEENS1_35KernelTmaWarpSpecializedCooperativeEEENS5_IJNSA_ILi128EEENSA_ILi64EEESG_EEENS_10bfloat16_tENS5_IJlSB_lEEESI_SJ_NS4_8TiledMMAINS4_8MMA_AtomIJNS4_4SM904GMMA27MMA_64x64x16_F32BF16BF16_SSILNSN_5MajorE0ELSP_0ELNSN_7ScaleInE1ELSQ_1EEEEEENS4_6LayoutINS5_IJNSA_ILi2EEESB_SB_EEENS5_IJSB_NSA_ILi0EEESW_EEEEENS5_IJNS4_10UnderscoreESZ_SZ_EEEEENS4_13SM90_TMA_LOADENS4_14ComposedLayoutINS4_7SwizzleILi3ELi4ELi3EEENS4_18smem_ptr_flag_bitsILi16EEENST_INS5_IJNSA_ILi8EEESG_EEENS5_IJSG_SB_EEEEEEEvNS4_8identityES12_S1C_vS1D_EENS_8epilogue10collective6detail29Sm90TmaWarpSpecializedAdapterINS1G_15DefaultEpilogueISI_SJ_SJ_NS1F_6thread17LinearCombinationISI_Li1EffLNS1K_9ScaleType4KindE0ELNS_15FloatRoundStyleE2ESI_EENS1_15EpilogueDefaultEEEEEvvEEEEvNT_6ParamsE,"a",@progbits
	.sectionflags	@""
	.align	4
.nv.constant0._ZN7cutlass13device_kernelINS_4gemm6kernel13GemmUniversalIN4cute5tupleIJiiiiEEENS1_10collective13CollectiveMmaINS1_34MainloopSm90TmaGmmaWarpSpecializedILi6ENS5_IJNS4_1CILi1EEESB_SB_EEENS1_35KernelTmaWarpSpecializedCooperativeEEENS5_IJNSA_ILi128EEENSA_ILi64EEESG_EEENS_10bfloat16_tENS5_IJlSB_lEEESI_SJ_NS4_8TiledMMAINS4_8MMA_AtomIJNS4_4SM904GMMA27MMA_64x64x16_F32BF16BF16_SSILNSN_5MajorE0ELSP_0ELNSN_7ScaleInE1ELSQ_1EEEEEENS4_6LayoutINS5_IJNSA_ILi2EEESB_SB_EEENS5_IJSB_NSA_ILi0EEESW_EEEEENS5_IJNS4_10UnderscoreESZ_SZ_EEEEENS4_13SM90_TMA_LOADENS4_14ComposedLayoutINS4_7SwizzleILi3ELi4ELi3EEENS4_18smem_ptr_flag_bitsILi16EEENST_INS5_IJNSA_ILi8EEESG_EEENS5_IJSG_SB_EEEEEEEvNS4_8identityES12_S1C_vS1D_EENS_8epilogue10collective6detail29Sm90TmaWarpSpecializedAdapterINS1G_15DefaultEpilogueISI_SJ_SJ_NS1F_6thread17LinearCombinationISI_Li1EffLNS1K_9ScaleType4KindE0ELNS_15FloatRoundStyleE2ESI_EENS1_15EpilogueDefaultEEEEEvvEEEEvNT_6ParamsE:
	.zero		1664


//--------------------- SYMBOLS --------------------------

	.type		.nv.reservedSmem.offset0,@object
	.size		.nv.reservedSmem.offset0,0x4
	.type		__assertfail,@function
